	.target	sm_90a

	.elftype	@"ET_EXEC"


//--------------------- .note.nv.tkinfo           --------------------------
	.section	.note.nv.tkinfo,"",@"SHT_NOTE"
	.sectionflags	@"SHF_NOTE_NV_TKINFO"
	.tkinfo
        /*0018*/ 	.word	0x00000002
        /*0030*/ 	.string	""
        /*0030*/ 	.string	"ptxas"
        /*0030*/ 	.string	"Cuda compilation tools, release 13.0, V13.0.88"
        /*0030*/ 	.string	"Build cuda_13.0.r13.0/compiler.36424714_0"
        /*0030*/ 	.string	"-arch sm_90a -m 64 "



//--------------------- .note.nv.cuinfo           --------------------------
	.section	.note.nv.cuinfo,"",@"SHT_NOTE"
	.sectionflags	@"SHF_NOTE_NV_CUINFO"
        /*0018*/ 	.short	0x0002
        /*001a*/ 	.short	0x005a
        /*001c*/ 	.short	0x0082
	.zero		2


//--------------------- .nv.info                  --------------------------
	.section	.nv.info,"",@"SHT_CUDA_INFO"
	.align	4


	//----- nvinfo : EIATTR_REGCOUNT
	.align		4
        /*0000*/ 	.byte	0x04, 0x2f
        /*0002*/ 	.short	(.L_15 - .L_14)
	.align		4
.L_14:
        /*0004*/ 	.word	index@(_ZN7cutlass13device_kernelINS_4gemm6kernel13GemmUniversalIN4cute5tupleIJiiiiEEENS1_10collective13CollectiveMmaINS1_34MainloopSm90TmaGmmaWarpSpecializedILi45ENS5_IJNS4_1CILi2EEENSA_ILi1EEESC_EEENS1_35KernelTmaWarpSpecializedCooperativeEEENS5_IJNSA_ILi128EEENSA_ILi32EEENSA_ILi16EEEEEENS_10bfloat16_tENS5_IJlSC_lEEESK_SL_NS4_8TiledMMAINS4_8MMA_AtomIJNS4_4SM904GMMA27MMA_64x32x16_F32BF16BF16_SSILNSP_5MajorE0ELSR_0ELNSP_7ScaleInE1ELSS_1EEEEEENS4_6LayoutISD_NS5_IJSC_NSA_ILi0EEESW_EEEEENS5_IJNS4_10UnderscoreESZ_SZ_EEEEENS4_13SM90_TMA_LOADENS4_14ComposedLayoutINS4_7SwizzleILi1ELi4ELi3EEENS4_18smem_ptr_flag_bitsILi16EEENSV_INS5_IJNSA_ILi8EEESI_EEENS5_IJSI_SC_EEEEEEEvNS4_8identityENS4_23SM90_TMA_LOAD_MULTICASTES1C_vS1D_EENS_8epilogue10collective6detail29Sm90TmaWarpSpecializedAdapterINS1H_15DefaultEpilogueISK_SL_SL_NS1G_6thread17LinearCombinationISK_Li1EffLNS1L_9ScaleType4KindE0ELNS_15FloatRoundStyleE2ESK_EENS1_15EpilogueDefaultEEEEEvvEEEEvNT_6ParamsE)
        /*0008*/ 	.word	0x000000a8


	//----- nvinfo : EIATTR_FRAME_SIZE
	.align		4
.L_15:
        /*000c*/ 	.byte	0x04, 0x11
        /*000e*/ 	.short	(.L_17 - .L_16)
	.align		4
.L_16:
        /*0010*/ 	.word	index@(_ZN7cutlass13device_kernelINS_4gemm6kernel13GemmUniversalIN4cute5tupleIJiiiiEEENS1_10collective13CollectiveMmaINS1_34MainloopSm90TmaGmmaWarpSpecializedILi45ENS5_IJNS4_1CILi2EEENSA_ILi1EEESC_EEENS1_35KernelTmaWarpSpecializedCooperativeEEENS5_IJNSA_ILi128EEENSA_ILi32EEENSA_ILi16EEEEEENS_10bfloat16_tENS5_IJlSC_lEEESK_SL_NS4_8TiledMMAINS4_8MMA_AtomIJNS4_4SM904GMMA27MMA_64x32x16_F32BF16BF16_SSILNSP_5MajorE0ELSR_0ELNSP_7ScaleInE1ELSS_1EEEEEENS4_6LayoutISD_NS5_IJSC_NSA_ILi0EEESW_EEEEENS5_IJNS4_10UnderscoreESZ_SZ_EEEEENS4_13SM90_TMA_LOADENS4_14ComposedLayoutINS4_7SwizzleILi1ELi4ELi3EEENS4_18smem_ptr_flag_bitsILi16EEENSV_INS5_IJNSA_ILi8EEESI_EEENS5_IJSI_SC_EEEEEEEvNS4_8identityENS4_23SM90_TMA_LOAD_MULTICASTES1C_vS1D_EENS_8epilogue10collective6detail29Sm90TmaWarpSpecializedAdapterINS1H_15DefaultEpilogueISK_SL_SL_NS1G_6thread17LinearCombinationISK_Li1EffLNS1L_9ScaleType4KindE0ELNS_15FloatRoundStyleE2ESK_EENS1_15EpilogueDefaultEEEEEvvEEEEvNT_6ParamsE)
        /*0014*/ 	.word	0x00000000


	//----- nvinfo : EIATTR_MIN_STACK_SIZE
	.align		4
.L_17:
        /*0018*/ 	.byte	0x04, 0x12
        /*001a*/ 	.short	(.L_19 - .L_18)
	.align		4
.L_18:
        /*001c*/ 	.word	index@(_ZN7cutlass13device_kernelINS_4gemm6kernel13GemmUniversalIN4cute5tupleIJiiiiEEENS1_10collective13CollectiveMmaINS1_34MainloopSm90TmaGmmaWarpSpecializedILi45ENS5_IJNS4_1CILi2EEENSA_ILi1EEESC_EEENS1_35KernelTmaWarpSpecializedCooperativeEEENS5_IJNSA_ILi128EEENSA_ILi32EEENSA_ILi16EEEEEENS_10bfloat16_tENS5_IJlSC_lEEESK_SL_NS4_8TiledMMAINS4_8MMA_AtomIJNS4_4SM904GMMA27MMA_64x32x16_F32BF16BF16_SSILNSP_5MajorE0ELSR_0ELNSP_7ScaleInE1ELSS_1EEEEEENS4_6LayoutISD_NS5_IJSC_NSA_ILi0EEESW_EEEEENS5_IJNS4_10UnderscoreESZ_SZ_EEEEENS4_13SM90_TMA_LOADENS4_14ComposedLayoutINS4_7SwizzleILi1ELi4ELi3EEENS4_18smem_ptr_flag_bitsILi16EEENSV_INS5_IJNSA_ILi8EEESI_EEENS5_IJSI_SC_EEEEEEEvNS4_8identityENS4_23SM90_TMA_LOAD_MULTICASTES1C_vS1D_EENS_8epilogue10collective6detail29Sm90TmaWarpSpecializedAdapterINS1H_15DefaultEpilogueISK_SL_SL_NS1G_6thread17LinearCombinationISK_Li1EffLNS1L_9ScaleType4KindE0ELNS_15FloatRoundStyleE2ESK_EENS1_15EpilogueDefaultEEEEEvvEEEEvNT_6ParamsE)
        /*0020*/ 	.word	0x00000000
.L_19:


//--------------------- .nv.compat                --------------------------
	.section	.nv.compat,"",@"SHT_CUDA_COMPAT_INFO"
	.align	4
        /*0000*/ 	.byte	0x02, 0x09, 0x01, 0x00, 0x02, 0x02, 0x04, 0x00, 0x02, 0x05, 0x05, 0x00, 0x03, 0x07, 0x01, 0x01
        /*0010*/ 	.byte	0x02, 0x03, 0x01, 0x00, 0x02, 0x06, 0x01, 0x00, 0x04, 0x0b, 0x08, 0x00, 0x00, 0x00, 0x00, 0x00
        /*0020*/ 	.byte	0x00, 0x00, 0x00, 0x00


//--------------------- .nv.info._ZN7cutlass13device_kernelINS_4gemm6kernel13GemmUniversalIN4cute5tupleIJiiiiEEENS1_10collective13CollectiveMmaINS1_34MainloopSm90TmaGmmaWarpSpecializedILi45ENS5_IJNS4_1CILi2EEENSA_ILi1EEESC_EEENS1_35KernelTmaWarpSpecializedCooperativeEEENS5_IJNSA_ILi128EEENSA_ILi32EEENSA_ILi16EEEEEENS_10bfloat16_tENS5_IJlSC_lEEESK_SL_NS4_8TiledMMAINS4_8MMA_AtomIJNS4_4SM904GMMA27MMA_64x32x16_F32BF16BF16_SSILNSP_5MajorE0ELSR_0ELNSP_7ScaleInE1ELSS_1EEEEEENS4_6LayoutISD_NS5_IJSC_NSA_ILi0EEESW_EEEEENS5_IJNS4_10UnderscoreESZ_SZ_EEEEENS4_13SM90_TMA_LOADENS4_14ComposedLayoutINS4_7SwizzleILi1ELi4ELi3EEENS4_18smem_ptr_flag_bitsILi16EEENSV_INS5_IJNSA_ILi8EEESI_EEENS5_IJSI_SC_EEEEEEEvNS4_8identityENS4_23SM90_TMA_LOAD_MULTICASTES1C_vS1D_EENS_8epilogue10collective6detail29Sm90TmaWarpSpecializedAdapterINS1H_15DefaultEpilogueISK_SL_SL_NS1G_6thread17LinearCombinationISK_Li1EffLNS1L_9ScaleType4KindE0ELNS_15FloatRoundStyleE2ESK_EENS1_15EpilogueDefaultEEEEEvvEEEEvNT_6ParamsE --------------------------
	.section	.nv.info._ZN7cutlass13device_kernelINS_4gemm6kernel13GemmUniversalIN4cute5tupleIJiiiiEEENS1_10collective13CollectiveMmaINS1_34MainloopSm90TmaGmmaWarpSpecializedILi45ENS5_IJNS4_1CILi2EEENSA_ILi1EEESC_EEENS1_35KernelTmaWarpSpecializedCooperativeEEENS5_IJNSA_ILi128EEENSA_ILi32EEENSA_ILi16EEEEEENS_10bfloat16_tENS5_IJlSC_lEEESK_SL_NS4_8TiledMMAINS4_8MMA_AtomIJNS4_4SM904GMMA27MMA_64x32x16_F32BF16BF16_SSILNSP_5MajorE0ELSR_0ELNSP_7ScaleInE1ELSS_1EEEEEENS4_6LayoutISD_NS5_IJSC_NSA_ILi0EEESW_EEEEENS5_IJNS4_10UnderscoreESZ_SZ_EEEEENS4_13SM90_TMA_LOADENS4_14ComposedLayoutINS4_7SwizzleILi1ELi4ELi3EEENS4_18smem_ptr_flag_bitsILi16EEENSV_INS5_IJNSA_ILi8EEESI_EEENS5_IJSI_SC_EEEEEEEvNS4_8identityENS4_23SM90_TMA_LOAD_MULTICASTES1C_vS1D_EENS_8epilogue10collective6detail29Sm90TmaWarpSpecializedAdapterINS1H_15DefaultEpilogueISK_SL_SL_NS1G_6thread17LinearCombinationISK_Li1EffLNS1L_9ScaleType4KindE0ELNS_15FloatRoundStyleE2ESK_EENS1_15EpilogueDefaultEEEEEvvEEEEvNT_6ParamsE,"",@"SHT_CUDA_INFO"
	.sectionflags	@""
	.align	4


	//----- nvinfo : EIATTR_CUDA_API_VERSION
	.align		4
        /*0000*/ 	.byte	0x04, 0x37
        /*0002*/ 	.short	(.L_21 - .L_20)
.L_20:
        /*0004*/ 	.word	0x00000082


	//----- nvinfo : EIATTR_KPARAM_INFO
	.align		4
.L_21:
        /*0008*/ 	.byte	0x04, 0x17
        /*000a*/ 	.short	(.L_23 - .L_22)
.L_22:
        /*000c*/ 	.word	0x00000000
        /*0010*/ 	.short	0x0000
        /*0012*/ 	.short	0x0070
        /*0014*/ 	.byte	0x00, 0xf0, 0x01, 0x10


	//----- nvinfo : EIATTR_SPARSE_MMA_MASK
	.align		4
.L_23:
        /*0018*/ 	.byte	0x03, 0x50
        /*001a*/ 	.short	0x0000


	//----- nvinfo : EIATTR_MAXREG_COUNT
	.align		4
        /*001c*/ 	.byte	0x03, 0x1b
        /*001e*/ 	.short	0x00a8


	//----- nvinfo : EIATTR_NUM_BARRIERS
	.align		4
        /*0020*/ 	.byte	0x02, 0x4c
        /*0022*/ 	.byte	0x01
	.zero		1


	//----- nvinfo : EIATTR_EXTERNS
	.align		4
        /*0024*/ 	.byte	0x04, 0x0f
        /*0026*/ 	.short	(.L_25 - .L_24)


	//   ....[0]....
	.align		4
.L_24:
        /*0028*/ 	.word	index@(__assertfail)


	//----- nvinfo : EIATTR_MERCURY_ISA_VERSION
	.align		4
.L_25:
        /*002c*/ 	.byte	0x03, 0x5f
        /*002e*/ 	.short	0x0101


	//----- nvinfo : EIATTR_INT_WARP_WIDE_INSTR_OFFSETS
	.align		4
        /*0030*/ 	.byte	0x04, 0x31
        /*0032*/ 	.short	(.L_27 - .L_26)


	//   ....[0]....
.L_26:
        /*0034*/ 	.word	0x000009d0


	//   ....[1]....
        /*0038*/ 	.word	0x00000a00


	//   ....[2]....
        /*003c*/ 	.word	0x00000ba0


	//----- nvinfo : EIATTR_COOP_GROUP_MASK_REGIDS
	.align		4
.L_27:
        /*0040*/ 	.byte	0x04, 0x29
        /*0042*/ 	.short	(.L_29 - .L_28)


	//   ....[0]....
.L_28:
        /*0044*/ 	.word	0xffffffff


	//   ....[1]....
        /*0048*/ 	.word	0xffffffff


	//   ....[2]....
        /*004c*/ 	.word	0xffffffff


	//   ....[3]....
        /*0050*/ 	.word	0xffffffff


	//   ....[4]....
        /*0054*/ 	.word	0xffffffff


	//   ....[5]....
        /*0058*/ 	.word	0xffffffff


	//----- nvinfo : EIATTR_COOP_GROUP_INSTR_OFFSETS
	.align		4
.L_29:
        /*005c*/ 	.byte	0x04, 0x28
        /*005e*/ 	.short	(.L_31 - .L_30)


	//   ....[0]....
.L_30:
        /*0060*/ 	.word	0x00000060


	//   ....[1]....
        /*0064*/ 	.word	0x00000070


	//   ....[2]....
        /*0068*/ 	.word	0x00000130


	//   ....[3]....
        /*006c*/ 	.word	0x00000820


	//   ....[4]....
        /*0070*/ 	.word	0x00000d50


	//   ....[5]....
        /*0074*/ 	.word	0x000019f0


	//----- nvinfo : EIATTR_REG_RECONFIG
	.align		4
.L_31:
        /*0078*/ 	.byte	0x01, 0x54
	.zero		2


	//----- nvinfo : EIATTR_SYSCALL_OFFSETS
	.align		4
        /*007c*/ 	.byte	0x04, 0x46
        /*007e*/ 	.short	(.L_33 - .L_32)


	//   ....[0]....
.L_32:
        /*0080*/ 	.word	0x00001be0


	//----- nvinfo : EIATTR_MBARRIER_INSTR_OFFSETS
	.align		4
.L_33:
        /*0084*/ 	.byte	0x04, 0x39
        /*0086*/ 	.short	(.L_35 - .L_34)


	//   ....[0]....
.L_34:
        /*0088*/ 	.word	0x00000250
        /*008c*/ 	.word	0x000000ff
        /*0090*/ 	.word	0x00000000
        /*0094*/ 	.short	0x0100
        /*0096*/ 	.byte	0x08
	.zero		1


	//   ....[1]....
        /*0098*/ 	.word	0x00000260
        /*009c*/ 	.word	0x000000ff
        /*00a0*/ 	.word	0x00000168
        /*00a4*/ 	.short	0x0100
        /*00a6*/ 	.byte	0x08
	.zero		1


	//   ....[2]....
        /*00a8*/ 	.word	0x00000270
        /*00ac*/ 	.word	0x000000ff
        /*00b0*/ 	.word	0x00000008
        /*00b4*/ 	.short	0x0100
        /*00b6*/ 	.byte	0x08
	.zero		1


	//   ....[3]....
        /*00b8*/ 	.word	0x00000280
        /*00bc*/ 	.word	0x000000ff
        /*00c0*/ 	.word	0x00000170
        /*00c4*/ 	.short	0x0100
        /*00c6*/ 	.byte	0x08
	.zero		1


	//   ....[4]....
        /*00c8*/ 	.word	0x00000290
        /*00cc*/ 	.word	0x000000ff
        /*00d0*/ 	.word	0x00000010
        /*00d4*/ 	.short	0x0100
        /*00d6*/ 	.byte	0x08
	.zero		1


	//   ....[5]....
        /*00d8*/ 	.word	0x000002a0
        /*00dc*/ 	.word	0x000000ff
        /*00e0*/ 	.word	0x00000178
        /*00e4*/ 	.short	0x0100
        /*00e6*/ 	.byte	0x08
	.zero		1


	//   ....[6]....
        /*00e8*/ 	.word	0x000002b0
        /*00ec*/ 	.word	0x000000ff
        /*00f0*/ 	.word	0x00000018
        /*00f4*/ 	.short	0x0100
        /*00f6*/ 	.byte	0x08
	.zero		1


	//   ....[7]....
        /*00f8*/ 	.word	0x000002c0
        /*00fc*/ 	.word	0x000000ff
        /*0100*/ 	.word	0x00000180
        /*0104*/ 	.short	0x0100
        /*0106*/ 	.byte	0x08
	.zero		1


	//   ....[8]....
        /*0108*/ 	.word	0x000002d0
        /*010c*/ 	.word	0x000000ff
        /*0110*/ 	.word	0x00000020
        /*0114*/ 	.short	0x0100
        /*0116*/ 	.byte	0x08
	.zero		1


	//   ....[9]....
        /*0118*/ 	.word	0x000002e0
        /*011c*/ 	.word	0x000000ff
        /*0120*/ 	.word	0x00000188
        /*0124*/ 	.short	0x0100
        /*0126*/ 	.byte	0x08
	.zero		1


	//   ....[10]....
        /*0128*/ 	.word	0x000002f0
        /*012c*/ 	.word	0x000000ff
        /*0130*/ 	.word	0x00000028
        /*0134*/ 	.short	0x0100
        /*0136*/ 	.byte	0x08
	.zero		1


	//   ....[11]....
        /*0138*/ 	.word	0x00000300
        /*013c*/ 	.word	0x000000ff
        /*0140*/ 	.word	0x00000190
        /*0144*/ 	.short	0x0100
        /*0146*/ 	.byte	0x08
	.zero		1


	//   ....[12]....
        /*0148*/ 	.word	0x00000310
        /*014c*/ 	.word	0x000000ff
        /*0150*/ 	.word	0x00000030
        /*0154*/ 	.short	0x0100
        /*0156*/ 	.byte	0x08
	.zero		1


	//   ....[13]....
        /*0158*/ 	.word	0x00000320
        /*015c*/ 	.word	0x000000ff
        /*0160*/ 	.word	0x00000198
        /*0164*/ 	.short	0x0100
        /*0166*/ 	.byte	0x08
	.zero		1


	//   ....[14]....
        /*0168*/ 	.word	0x00000330
        /*016c*/ 	.word	0x000000ff
        /*0170*/ 	.word	0x00000038
        /*0174*/ 	.short	0x0100
        /*0176*/ 	.byte	0x08
	.zero		1


	//   ....[15]....
        /*0178*/ 	.word	0x00000340
        /*017c*/ 	.word	0x000000ff
        /*0180*/ 	.word	0x000001a0
        /*0184*/ 	.short	0x0100
        /*0186*/ 	.byte	0x08
	.zero		1


	//   ....[16]....
        /*0188*/ 	.word	0x00000350
        /*018c*/ 	.word	0x000000ff
        /*0190*/ 	.word	0x00000040
        /*0194*/ 	.short	0x0100
        /*0196*/ 	.byte	0x08
	.zero		1


	//   ....[17]....
        /*0198*/ 	.word	0x00000360
        /*019c*/ 	.word	0x000000ff
        /*01a0*/ 	.word	0x000001a8
        /*01a4*/ 	.short	0x0100
        /*01a6*/ 	.byte	0x08
	.zero		1


	//   ....[18]....
        /*01a8*/ 	.word	0x00000370
        /*01ac*/ 	.word	0x000000ff
        /*01b0*/ 	.word	0x00000048
        /*01b4*/ 	.short	0x0100
        /*01b6*/ 	.byte	0x08
	.zero		1


	//   ....[19]....
        /*01b8*/ 	.word	0x00000380
        /*01bc*/ 	.word	0x000000ff
        /*01c0*/ 	.word	0x000001b0
        /*01c4*/ 	.short	0x0100
        /*01c6*/ 	.byte	0x08
	.zero		1


	//   ....[20]....
        /*01c8*/ 	.word	0x00000390
        /*01cc*/ 	.word	0x000000ff
        /*01d0*/ 	.word	0x00000050
        /*01d4*/ 	.short	0x0100
        /*01d6*/ 	.byte	0x08
	.zero		1


	//   ....[21]....
        /*01d8*/ 	.word	0x000003a0
        /*01dc*/ 	.word	0x000000ff
        /*01e0*/ 	.word	0x000001b8
        /*01e4*/ 	.short	0x0100
        /*01e6*/ 	.byte	0x08
	.zero		1


	//   ....[22]....
        /*01e8*/ 	.word	0x000003b0
        /*01ec*/ 	.word	0x000000ff
        /*01f0*/ 	.word	0x00000058
        /*01f4*/ 	.short	0x0100
        /*01f6*/ 	.byte	0x08
	.zero		1


	//   ....[23]....
        /*01f8*/ 	.word	0x000003c0
        /*01fc*/ 	.word	0x000000ff
        /*0200*/ 	.word	0x000001c0
        /*0204*/ 	.short	0x0100
        /*0206*/ 	.byte	0x08
	.zero		1


	//   ....[24]....
        /*0208*/ 	.word	0x000003d0
        /*020c*/ 	.word	0x000000ff
        /*0210*/ 	.word	0x00000060
        /*0214*/ 	.short	0x0100
        /*0216*/ 	.byte	0x08
	.zero		1


	//   ....[25]....
        /*0218*/ 	.word	0x000003e0
        /*021c*/ 	.word	0x000000ff
        /*0220*/ 	.word	0x000001c8
        /*0224*/ 	.short	0x0100
        /*0226*/ 	.byte	0x08
	.zero		1


	//   ....[26]....
        /*0228*/ 	.word	0x000003f0
        /*022c*/ 	.word	0x000000ff
        /*0230*/ 	.word	0x00000068
        /*0234*/ 	.short	0x0100
        /*0236*/ 	.byte	0x08
	.zero		1


	//   ....[27]....
        /*0238*/ 	.word	0x00000400
        /*023c*/ 	.word	0x000000ff
        /*0240*/ 	.word	0x000001d0
        /*0244*/ 	.short	0x0100
        /*0246*/ 	.byte	0x08
	.zero		1


	//   ....[28]....
        /*0248*/ 	.word	0x00000410
        /*024c*/ 	.word	0x000000ff
        /*0250*/ 	.word	0x00000070
        /*0254*/ 	.short	0x0100
        /*0256*/ 	.byte	0x08
	.zero		1


	//   ....[29]....
        /*0258*/ 	.word	0x00000420
        /*025c*/ 	.word	0x000000ff
        /*0260*/ 	.word	0x000001d8
        /*0264*/ 	.short	0x0100
        /*0266*/ 	.byte	0x08
	.zero		1


	//   ....[30]....
        /*0268*/ 	.word	0x00000430
        /*026c*/ 	.word	0x000000ff
        /*0270*/ 	.word	0x00000078
        /*0274*/ 	.short	0x0100
        /*0276*/ 	.byte	0x08
	.zero		1


	//   ....[31]....
        /*0278*/ 	.word	0x00000440
        /*027c*/ 	.word	0x000000ff
        /*0280*/ 	.word	0x000001e0
        /*0284*/ 	.short	0x0100
        /*0286*/ 	.byte	0x08
	.zero		1


	//   ....[32]....
        /*0288*/ 	.word	0x00000450
        /*028c*/ 	.word	0x000000ff
        /*0290*/ 	.word	0x00000080
        /*0294*/ 	.short	0x0100
        /*0296*/ 	.byte	0x08
	.zero		1


	//   ....[33]....
        /*0298*/ 	.word	0x00000460
        /*029c*/ 	.word	0x000000ff
        /*02a0*/ 	.word	0x000001e8
        /*02a4*/ 	.short	0x0100
        /*02a6*/ 	.byte	0x08
	.zero		1


	//   ....[34]....
        /*02a8*/ 	.word	0x00000470
        /*02ac*/ 	.word	0x000000ff
        /*02b0*/ 	.word	0x00000088
        /*02b4*/ 	.short	0x0100
        /*02b6*/ 	.byte	0x08
	.zero		1


	//   ....[35]....
        /*02b8*/ 	.word	0x00000480
        /*02bc*/ 	.word	0x000000ff
        /*02c0*/ 	.word	0x000001f0
        /*02c4*/ 	.short	0x0100
        /*02c6*/ 	.byte	0x08
	.zero		1


	//   ....[36]....
        /*02c8*/ 	.word	0x00000490
        /*02cc*/ 	.word	0x000000ff
        /*02d0*/ 	.word	0x00000090
        /*02d4*/ 	.short	0x0100
        /*02d6*/ 	.byte	0x08
	.zero		1


	//   ....[37]....
        /*02d8*/ 	.word	0x000004a0
        /*02dc*/ 	.word	0x000000ff
        /*02e0*/ 	.word	0x000001f8
        /*02e4*/ 	.short	0x0100
        /*02e6*/ 	.byte	0x08
	.zero		1


	//   ....[38]....
        /*02e8*/ 	.word	0x000004b0
        /*02ec*/ 	.word	0x000000ff
        /*02f0*/ 	.word	0x00000098
        /*02f4*/ 	.short	0x0100
        /*02f6*/ 	.byte	0x08
	.zero		1


	//   ....[39]....
        /*02f8*/ 	.word	0x000004c0
        /*02fc*/ 	.word	0x000000ff
        /*0300*/ 	.word	0x00000200
        /*0304*/ 	.short	0x0100
        /*0306*/ 	.byte	0x08
	.zero		1


	//   ....[40]....
        /*0308*/ 	.word	0x000004d0
        /*030c*/ 	.word	0x000000ff
        /*0310*/ 	.word	0x000000a0
        /*0314*/ 	.short	0x0100
        /*0316*/ 	.byte	0x08
	.zero		1


	//   ....[41]....
        /*0318*/ 	.word	0x000004e0
        /*031c*/ 	.word	0x000000ff
        /*0320*/ 	.word	0x00000208
        /*0324*/ 	.short	0x0100
        /*0326*/ 	.byte	0x08
	.zero		1


	//   ....[42]....
        /*0328*/ 	.word	0x000004f0
        /*032c*/ 	.word	0x000000ff
        /*0330*/ 	.word	0x000000a8
        /*0334*/ 	.short	0x0100
        /*0336*/ 	.byte	0x08
	.zero		1


	//   ....[43]....
        /*0338*/ 	.word	0x00000500
        /*033c*/ 	.word	0x000000ff
        /*0340*/ 	.word	0x00000210
        /*0344*/ 	.short	0x0100
        /*0346*/ 	.byte	0x08
	.zero		1


	//   ....[44]....
        /*0348*/ 	.word	0x00000510
        /*034c*/ 	.word	0x000000ff
        /*0350*/ 	.word	0x000000b0
        /*0354*/ 	.short	0x0100
        /*0356*/ 	.byte	0x08
	.zero		1


	//   ....[45]....
        /*0358*/ 	.word	0x00000520
        /*035c*/ 	.word	0x000000ff
        /*0360*/ 	.word	0x00000218
        /*0364*/ 	.short	0x0100
        /*0366*/ 	.byte	0x08
	.zero		1


	//   ....[46]....
        /*0368*/ 	.word	0x00000530
        /*036c*/ 	.word	0x000000ff
        /*0370*/ 	.word	0x000000b8
        /*0374*/ 	.short	0x0100
        /*0376*/ 	.byte	0x08
	.zero		1


	//   ....[47]....
        /*0378*/ 	.word	0x00000540
        /*037c*/ 	.word	0x000000ff
        /*0380*/ 	.word	0x00000220
        /*0384*/ 	.short	0x0100
        /*0386*/ 	.byte	0x08
	.zero		1


	//   ....[48]....
        /*0388*/ 	.word	0x00000550
        /*038c*/ 	.word	0x000000ff
        /*0390*/ 	.word	0x000000c0
        /*0394*/ 	.short	0x0100
        /*0396*/ 	.byte	0x08
	.zero		1


	//   ....[49]....
        /*0398*/ 	.word	0x00000560
        /*039c*/ 	.word	0x000000ff
        /*03a0*/ 	.word	0x00000228
        /*03a4*/ 	.short	0x0100
        /*03a6*/ 	.byte	0x08
	.zero		1


	//   ....[50]....
        /*03a8*/ 	.word	0x00000570
        /*03ac*/ 	.word	0x000000ff
        /*03b0*/ 	.word	0x000000c8
        /*03b4*/ 	.short	0x0100
        /*03b6*/ 	.byte	0x08
	.zero		1


	//   ....[51]....
        /*03b8*/ 	.word	0x00000580
        /*03bc*/ 	.word	0x000000ff
        /*03c0*/ 	.word	0x00000230
        /*03c4*/ 	.short	0x0100
        /*03c6*/ 	.byte	0x08
	.zero		1


	//   ....[52]....
        /*03c8*/ 	.word	0x00000590
        /*03cc*/ 	.word	0x000000ff
        /*03d0*/ 	.word	0x000000d0
        /*03d4*/ 	.short	0x0100
        /*03d6*/ 	.byte	0x08
	.zero		1


	//   ....[53]....
        /*03d8*/ 	.word	0x000005a0
        /*03dc*/ 	.word	0x000000ff
        /*03e0*/ 	.word	0x00000238
        /*03e4*/ 	.short	0x0100
        /*03e6*/ 	.byte	0x08
	.zero		1


	//   ....[54]....
        /*03e8*/ 	.word	0x000005b0
        /*03ec*/ 	.word	0x000000ff
        /*03f0*/ 	.word	0x000000d8
        /*03f4*/ 	.short	0x0100
        /*03f6*/ 	.byte	0x08
	.zero		1


	//   ....[55]....
        /*03f8*/ 	.word	0x000005c0
        /*03fc*/ 	.word	0x000000ff
        /*0400*/ 	.word	0x00000240
        /*0404*/ 	.short	0x0100
        /*0406*/ 	.byte	0x08
	.zero		1


	//   ....[56]....
        /*0408*/ 	.word	0x000005d0
        /*040c*/ 	.word	0x000000ff
        /*0410*/ 	.word	0x000000e0
        /*0414*/ 	.short	0x0100
        /*0416*/ 	.byte	0x08
	.zero		1


	//   ....[57]....
        /*0418*/ 	.word	0x000005e0
        /*041c*/ 	.word	0x000000ff
        /*0420*/ 	.word	0x00000248
        /*0424*/ 	.short	0x0100
        /*0426*/ 	.byte	0x08
	.zero		1


	//   ....[58]....
        /*0428*/ 	.word	0x000005f0
        /*042c*/ 	.word	0x000000ff
        /*0430*/ 	.word	0x000000e8
        /*0434*/ 	.short	0x0100
        /*0436*/ 	.byte	0x08
	.zero		1


	//   ....[59]....
        /*0438*/ 	.word	0x00000600
        /*043c*/ 	.word	0x000000ff
        /*0440*/ 	.word	0x00000250
        /*0444*/ 	.short	0x0100
        /*0446*/ 	.byte	0x08
	.zero		1


	//   ....[60]....
        /*0448*/ 	.word	0x00000610
        /*044c*/ 	.word	0x000000ff
        /*0450*/ 	.word	0x000000f0
        /*0454*/ 	.short	0x0100
        /*0456*/ 	.byte	0x08
	.zero		1


	//   ....[61]....
        /*0458*/ 	.word	0x00000620
        /*045c*/ 	.word	0x000000ff
        /*0460*/ 	.word	0x00000258
        /*0464*/ 	.short	0x0100
        /*0466*/ 	.byte	0x08
	.zero		1


	//   ....[62]....
        /*0468*/ 	.word	0x00000630
        /*046c*/ 	.word	0x000000ff
        /*0470*/ 	.word	0x000000f8
        /*0474*/ 	.short	0x0100
        /*0476*/ 	.byte	0x08
	.zero		1


	//   ....[63]....
        /*0478*/ 	.word	0x00000640
        /*047c*/ 	.word	0x000000ff
        /*0480*/ 	.word	0x00000260
        /*0484*/ 	.short	0x0100
        /*0486*/ 	.byte	0x08
	.zero		1


	//   ....[64]....
        /*0488*/ 	.word	0x00000650
        /*048c*/ 	.word	0x000000ff
        /*0490*/ 	.word	0x00000100
        /*0494*/ 	.short	0x0100
        /*0496*/ 	.byte	0x08
	.zero		1


	//   ....[65]....
        /*0498*/ 	.word	0x00000660
        /*049c*/ 	.word	0x000000ff
        /*04a0*/ 	.word	0x00000268
        /*04a4*/ 	.short	0x0100
        /*04a6*/ 	.byte	0x08
	.zero		1


	//   ....[66]....
        /*04a8*/ 	.word	0x00000670
        /*04ac*/ 	.word	0x000000ff
        /*04b0*/ 	.word	0x00000108
        /*04b4*/ 	.short	0x0100
        /*04b6*/ 	.byte	0x08
	.zero		1


	//   ....[67]....
        /*04b8*/ 	.word	0x00000680
        /*04bc*/ 	.word	0x000000ff
        /*04c0*/ 	.word	0x00000270
        /*04c4*/ 	.short	0x0100
        /*04c6*/ 	.byte	0x08
	.zero		1


	//   ....[68]....
        /*04c8*/ 	.word	0x00000690
        /*04cc*/ 	.word	0x000000ff
        /*04d0*/ 	.word	0x00000110
        /*04d4*/ 	.short	0x0100
        /*04d6*/ 	.byte	0x08
	.zero		1


	//   ....[69]....
        /*04d8*/ 	.word	0x000006a0
        /*04dc*/ 	.word	0x000000ff
        /*04e0*/ 	.word	0x00000278
        /*04e4*/ 	.short	0x0100
        /*04e6*/ 	.byte	0x08
	.zero		1


	//   ....[70]....
        /*04e8*/ 	.word	0x000006b0
        /*04ec*/ 	.word	0x000000ff
        /*04f0*/ 	.word	0x00000118
        /*04f4*/ 	.short	0x0100
        /*04f6*/ 	.byte	0x08
	.zero		1


	//   ....[71]....
        /*04f8*/ 	.word	0x000006c0
        /*04fc*/ 	.word	0x000000ff
        /*0500*/ 	.word	0x00000280
        /*0504*/ 	.short	0x0100
        /*0506*/ 	.byte	0x08
	.zero		1


	//   ....[72]....
        /*0508*/ 	.word	0x000006d0
        /*050c*/ 	.word	0x000000ff
        /*0510*/ 	.word	0x00000120
        /*0514*/ 	.short	0x0100
        /*0516*/ 	.byte	0x08
	.zero		1


	//   ....[73]....
        /*0518*/ 	.word	0x000006e0
        /*051c*/ 	.word	0x000000ff
        /*0520*/ 	.word	0x00000288
        /*0524*/ 	.short	0x0100
        /*0526*/ 	.byte	0x08
	.zero		1


	//   ....[74]....
        /*0528*/ 	.word	0x000006f0
        /*052c*/ 	.word	0x000000ff
        /*0530*/ 	.word	0x00000128
        /*0534*/ 	.short	0x0100
        /*0536*/ 	.byte	0x08
	.zero		1


	//   ....[75]....
        /*0538*/ 	.word	0x00000700
        /*053c*/ 	.word	0x000000ff
        /*0540*/ 	.word	0x00000290
        /*0544*/ 	.short	0x0100
        /*0546*/ 	.byte	0x08
	.zero		1


	//   ....[76]....
        /*0548*/ 	.word	0x00000710
        /*054c*/ 	.word	0x000000ff
        /*0550*/ 	.word	0x00000130
        /*0554*/ 	.short	0x0100
        /*0556*/ 	.byte	0x08
	.zero		1


	//   ....[77]....
        /*0558*/ 	.word	0x00000720
        /*055c*/ 	.word	0x000000ff
        /*0560*/ 	.word	0x00000298
        /*0564*/ 	.short	0x0100
        /*0566*/ 	.byte	0x08
	.zero		1


	//   ....[78]....
        /*0568*/ 	.word	0x00000730
        /*056c*/ 	.word	0x000000ff
        /*0570*/ 	.word	0x00000138
        /*0574*/ 	.short	0x0100
        /*0576*/ 	.byte	0x08
	.zero		1


	//   ....[79]....
        /*0578*/ 	.word	0x00000740
        /*057c*/ 	.word	0x000000ff
        /*0580*/ 	.word	0x000002a0
        /*0584*/ 	.short	0x0100
        /*0586*/ 	.byte	0x08
	.zero		1


	//   ....[80]....
        /*0588*/ 	.word	0x00000750
        /*058c*/ 	.word	0x000000ff
        /*0590*/ 	.word	0x00000140
        /*0594*/ 	.short	0x0100
        /*0596*/ 	.byte	0x08
	.zero		1


	//   ....[81]....
        /*0598*/ 	.word	0x00000760
        /*059c*/ 	.word	0x000000ff
        /*05a0*/ 	.word	0x000002a8
        /*05a4*/ 	.short	0x0100
        /*05a6*/ 	.byte	0x08
	.zero		1


	//   ....[82]....
        /*05a8*/ 	.word	0x00000770
        /*05ac*/ 	.word	0x000000ff
        /*05b0*/ 	.word	0x00000148
        /*05b4*/ 	.short	0x0100
        /*05b6*/ 	.byte	0x08
	.zero		1


	//   ....[83]....
        /*05b8*/ 	.word	0x00000780
        /*05bc*/ 	.word	0x000000ff
        /*05c0*/ 	.word	0x000002b0
        /*05c4*/ 	.short	0x0100
        /*05c6*/ 	.byte	0x08
	.zero		1


	//   ....[84]....
        /*05c8*/ 	.word	0x00000790
        /*05cc*/ 	.word	0x000000ff
        /*05d0*/ 	.word	0x00000150
        /*05d4*/ 	.short	0x0100
        /*05d6*/ 	.byte	0x08
	.zero		1


	//   ....[85]....
        /*05d8*/ 	.word	0x000007a0
        /*05dc*/ 	.word	0x000000ff
        /*05e0*/ 	.word	0x000002b8
        /*05e4*/ 	.short	0x0100
        /*05e6*/ 	.byte	0x08
	.zero		1


	//   ....[86]....
        /*05e8*/ 	.word	0x000007b0
        /*05ec*/ 	.word	0x000000ff
        /*05f0*/ 	.word	0x00000158
        /*05f4*/ 	.short	0x0100
        /*05f6*/ 	.byte	0x08
	.zero		1


	//   ....[87]....
        /*05f8*/ 	.word	0x000007c0
        /*05fc*/ 	.word	0x000000ff
        /*0600*/ 	.word	0x000002c0
        /*0604*/ 	.short	0x0100
        /*0606*/ 	.byte	0x08
	.zero		1


	//   ....[88]....
        /*0608*/ 	.word	0x000007d0
        /*060c*/ 	.word	0x000000ff
        /*0610*/ 	.word	0x00000160
        /*0614*/ 	.short	0x0100
        /*0616*/ 	.byte	0x08
	.zero		1


	//   ....[89]....
        /*0618*/ 	.word	0x000007e0
        /*061c*/ 	.word	0x000000ff
        /*0620*/ 	.word	0x000002c8
        /*0624*/ 	.short	0x0100
        /*0626*/ 	.byte	0x08
	.zero		1


	//   ....[90]....
        /*0628*/ 	.word	0x00000c30
        /*062c*/ 	.word	0x000000ff
        /*0630*/ 	.word	0x000002e0
        /*0634*/ 	.short	0x0100
        /*0636*/ 	.byte	0x06
	.zero		1


	//   ....[91]....
        /*0638*/ 	.word	0x00000cd0
        /*063c*/ 	.word	0x000000ff
        /*0640*/ 	.word	0x000002e8
        /*0644*/ 	.short	0x0100
        /*0646*/ 	.byte	0x06
	.zero		1


	//   ....[92]....
        /*0648*/ 	.word	0x00001c60
        /*064c*/ 	.word	0x00000003
        /*0650*/ 	.word	0x00000000
        /*0654*/ 	.short	0x010a
        /*0656*/ 	.byte	0x3f
	.zero		1


	//   ....[93]....
        /*0658*/ 	.word	0x00001cc0
        /*065c*/ 	.word	0x00000003
        /*0660*/ 	.word	0x00000000
        /*0664*/ 	.short	0x010a
        /*0666*/ 	.byte	0x3f
	.zero		1


	//   ....[94]....
        /*0668*/ 	.word	0x00001e70
        /*066c*/ 	.word	0x000000ff
        /*0670*/ 	.word	0x00000000
        /*0674*/ 	.short	0x010a
        /*0676*/ 	.byte	0x04
	.zero		1


	//   ....[95]....
        /*0678*/ 	.word	0x00001eb0
        /*067c*/ 	.word	0x000000ff
        /*0680*/ 	.word	0x00000000
        /*0684*/ 	.short	0x010a
        /*0686*/ 	.byte	0x04
	.zero		1


	//   ....[96]....
        /*0688*/ 	.word	0x00001fa0
        /*068c*/ 	.word	0x00000004
        /*0690*/ 	.word	0x00000000
        /*0694*/ 	.short	0x0101
        /*0696*/ 	.byte	0x3f
	.zero		1


	//   ....[97]....
        /*0698*/ 	.word	0x000021c0
        /*069c*/ 	.word	0x00000000
        /*06a0*/ 	.word	0x00000000
        /*06a4*/ 	.short	0x0101
        /*06a6*/ 	.byte	0x3f
	.zero		1


	//   ....[98]....
        /*06a8*/ 	.word	0x00004540
        /*06ac*/ 	.word	0x00000018
        /*06b0*/ 	.word	0x00000168
        /*06b4*/ 	.short	0x010a
        /*06b6*/ 	.byte	0x3f
	.zero		1


	//   ....[99]....
        /*06b8*/ 	.word	0x00004910
        /*06bc*/ 	.word	0x0000000e
        /*06c0*/ 	.word	0x000002e8
        /*06c4*/ 	.short	0x0101
        /*06c6*/ 	.byte	0x3f
	.zero		1


	//   ....[100]....
        /*06c8*/ 	.word	0x00005040
        /*06cc*/ 	.word	0x00000005
        /*06d0*/ 	.word	0x00000000
        /*06d4*/ 	.short	0x010a
        /*06d6*/ 	.byte	0x3f
	.zero		1


	//   ....[101]....
        /*06d8*/ 	.word	0x000050c0
        /*06dc*/ 	.word	0x00000007
        /*06e0*/ 	.word	0x00000000
        /*06e4*/ 	.short	0x010a
        /*06e6*/ 	.byte	0x3f
	.zero		1


	//   ....[102]....
        /*06e8*/ 	.word	0x00005150
        /*06ec*/ 	.word	0x00000006
        /*06f0*/ 	.word	0x00000000
        /*06f4*/ 	.short	0x010a
        /*06f6*/ 	.byte	0x3f
	.zero		1


	//   ....[103]....
        /*06f8*/ 	.word	0x000051e0
        /*06fc*/ 	.word	0x00000009
        /*0700*/ 	.word	0x00000000
        /*0704*/ 	.short	0x010a
        /*0706*/ 	.byte	0x3f
	.zero		1


	//   ....[104]....
        /*0708*/ 	.word	0x00005270
        /*070c*/ 	.word	0x00000006
        /*0710*/ 	.word	0x00000000
        /*0714*/ 	.short	0x010a
        /*0716*/ 	.byte	0x3f
	.zero		1


	//   ....[105]....
        /*0718*/ 	.word	0x00005300
        /*071c*/ 	.word	0x00000009
        /*0720*/ 	.word	0x00000000
        /*0724*/ 	.short	0x010a
        /*0726*/ 	.byte	0x3f
	.zero		1


	//   ....[106]....
        /*0728*/ 	.word	0x00005390
        /*072c*/ 	.word	0x00000006
        /*0730*/ 	.word	0x00000000
        /*0734*/ 	.short	0x010a
        /*0736*/ 	.byte	0x3f
	.zero		1


	//   ....[107]....
        /*0738*/ 	.word	0x00005420
        /*073c*/ 	.word	0x00000009
        /*0740*/ 	.word	0x00000000
        /*0744*/ 	.short	0x010a
        /*0746*/ 	.byte	0x3f
	.zero		1


	//   ....[108]....
        /*0748*/ 	.word	0x000054b0
        /*074c*/ 	.word	0x00000006
        /*0750*/ 	.word	0x00000000
        /*0754*/ 	.short	0x010a
        /*0756*/ 	.byte	0x3f
	.zero		1


	//   ....[109]....
        /*0758*/ 	.word	0x00005540
        /*075c*/ 	.word	0x00000009
        /*0760*/ 	.word	0x00000000
        /*0764*/ 	.short	0x010a
        /*0766*/ 	.byte	0x3f
	.zero		1


	//   ....[110]....
        /*0768*/ 	.word	0x000055d0
        /*076c*/ 	.word	0x00000006
        /*0770*/ 	.word	0x00000000
        /*0774*/ 	.short	0x010a
        /*0776*/ 	.byte	0x3f
	.zero		1


	//   ....[111]....
        /*0778*/ 	.word	0x00005660
        /*077c*/ 	.word	0x00000009
        /*0780*/ 	.word	0x00000000
        /*0784*/ 	.short	0x010a
        /*0786*/ 	.byte	0x3f
	.zero		1


	//   ....[112]....
        /*0788*/ 	.word	0x000056f0
        /*078c*/ 	.word	0x00000006
        /*0790*/ 	.word	0x00000000
        /*0794*/ 	.short	0x010a
        /*0796*/ 	.byte	0x3f
	.zero		1


	//   ....[113]....
        /*0798*/ 	.word	0x00005780
        /*079c*/ 	.word	0x00000009
        /*07a0*/ 	.word	0x00000000
        /*07a4*/ 	.short	0x010a
        /*07a6*/ 	.byte	0x3f
	.zero		1


	//   ....[114]....
        /*07a8*/ 	.word	0x00005810
        /*07ac*/ 	.word	0x00000006
        /*07b0*/ 	.word	0x00000000
        /*07b4*/ 	.short	0x010a
        /*07b6*/ 	.byte	0x3f
	.zero		1


	//   ....[115]....
        /*07b8*/ 	.word	0x000058a0
        /*07bc*/ 	.word	0x00000009
        /*07c0*/ 	.word	0x00000000
        /*07c4*/ 	.short	0x010a
        /*07c6*/ 	.byte	0x3f
	.zero		1


	//   ....[116]....
        /*07c8*/ 	.word	0x00005930
        /*07cc*/ 	.word	0x00000006
        /*07d0*/ 	.word	0x00000000
        /*07d4*/ 	.short	0x010a
        /*07d6*/ 	.byte	0x3f
	.zero		1


	//   ....[117]....
        /*07d8*/ 	.word	0x000059c0
        /*07dc*/ 	.word	0x00000009
        /*07e0*/ 	.word	0x00000000
        /*07e4*/ 	.short	0x010a
        /*07e6*/ 	.byte	0x3f
	.zero		1


	//   ....[118]....
        /*07e8*/ 	.word	0x00005a50
        /*07ec*/ 	.word	0x00000006
        /*07f0*/ 	.word	0x00000000
        /*07f4*/ 	.short	0x010a
        /*07f6*/ 	.byte	0x3f
	.zero		1


	//   ....[119]....
        /*07f8*/ 	.word	0x00005ae0
        /*07fc*/ 	.word	0x00000009
        /*0800*/ 	.word	0x00000000
        /*0804*/ 	.short	0x010a
        /*0806*/ 	.byte	0x3f
	.zero		1


	//   ....[120]....
        /*0808*/ 	.word	0x00005b70
        /*080c*/ 	.word	0x00000006
        /*0810*/ 	.word	0x00000000
        /*0814*/ 	.short	0x010a
        /*0816*/ 	.byte	0x3f
	.zero		1


	//   ....[121]....
        /*0818*/ 	.word	0x00005c00
        /*081c*/ 	.word	0x00000009
        /*0820*/ 	.word	0x00000000
        /*0824*/ 	.short	0x010a
        /*0826*/ 	.byte	0x3f
	.zero		1


	//   ....[122]....
        /*0828*/ 	.word	0x00005c90
        /*082c*/ 	.word	0x00000006
        /*0830*/ 	.word	0x00000000
        /*0834*/ 	.short	0x010a
        /*0836*/ 	.byte	0x3f
	.zero		1


	//   ....[123]....
        /*0838*/ 	.word	0x00005d20
        /*083c*/ 	.word	0x00000009
        /*0840*/ 	.word	0x00000000
        /*0844*/ 	.short	0x010a
        /*0846*/ 	.byte	0x3f
	.zero		1


	//   ....[124]....
        /*0848*/ 	.word	0x00005db0
        /*084c*/ 	.word	0x00000006
        /*0850*/ 	.word	0x00000000
        /*0854*/ 	.short	0x010a
        /*0856*/ 	.byte	0x3f
	.zero		1


	//   ....[125]....
        /*0858*/ 	.word	0x00005e40
        /*085c*/ 	.word	0x00000009
        /*0860*/ 	.word	0x00000000
        /*0864*/ 	.short	0x010a
        /*0866*/ 	.byte	0x3f
	.zero		1


	//   ....[126]....
        /*0868*/ 	.word	0x00005ed0
        /*086c*/ 	.word	0x00000006
        /*0870*/ 	.word	0x00000000
        /*0874*/ 	.short	0x010a
        /*0876*/ 	.byte	0x3f
	.zero		1


	//   ....[127]....
        /*0878*/ 	.word	0x00005f60
        /*087c*/ 	.word	0x00000009
        /*0880*/ 	.word	0x00000000
        /*0884*/ 	.short	0x010a
        /*0886*/ 	.byte	0x3f
	.zero		1


	//   ....[128]....
        /*0888*/ 	.word	0x00005ff0
        /*088c*/ 	.word	0x00000006
        /*0890*/ 	.word	0x00000000
        /*0894*/ 	.short	0x010a
        /*0896*/ 	.byte	0x3f
	.zero		1


	//   ....[129]....
        /*0898*/ 	.word	0x00006080
        /*089c*/ 	.word	0x00000009
        /*08a0*/ 	.word	0x00000000
        /*08a4*/ 	.short	0x010a
        /*08a6*/ 	.byte	0x3f
	.zero		1


	//   ....[130]....
        /*08a8*/ 	.word	0x00006110
        /*08ac*/ 	.word	0x00000006
        /*08b0*/ 	.word	0x00000000
        /*08b4*/ 	.short	0x010a
        /*08b6*/ 	.byte	0x3f
	.zero		1


	//   ....[131]....
        /*08b8*/ 	.word	0x000061a0
        /*08bc*/ 	.word	0x00000009
        /*08c0*/ 	.word	0x00000000
        /*08c4*/ 	.short	0x010a
        /*08c6*/ 	.byte	0x3f
	.zero		1


	//   ....[132]....
        /*08c8*/ 	.word	0x00006230
        /*08cc*/ 	.word	0x00000006
        /*08d0*/ 	.word	0x00000000
        /*08d4*/ 	.short	0x010a
        /*08d6*/ 	.byte	0x3f
	.zero		1


	//   ....[133]....
        /*08d8*/ 	.word	0x000062c0
        /*08dc*/ 	.word	0x00000009
        /*08e0*/ 	.word	0x00000000
        /*08e4*/ 	.short	0x010a
        /*08e6*/ 	.byte	0x3f
	.zero		1


	//   ....[134]....
        /*08e8*/ 	.word	0x00006350
        /*08ec*/ 	.word	0x00000006
        /*08f0*/ 	.word	0x00000000
        /*08f4*/ 	.short	0x010a
        /*08f6*/ 	.byte	0x3f
	.zero		1


	//   ....[135]....
        /*08f8*/ 	.word	0x000063e0
        /*08fc*/ 	.word	0x00000009
        /*0900*/ 	.word	0x00000000
        /*0904*/ 	.short	0x010a
        /*0906*/ 	.byte	0x3f
	.zero		1


	//   ....[136]....
        /*0908*/ 	.word	0x00006470
        /*090c*/ 	.word	0x00000006
        /*0910*/ 	.word	0x00000000
        /*0914*/ 	.short	0x010a
        /*0916*/ 	.byte	0x3f
	.zero		1


	//   ....[137]....
        /*0918*/ 	.word	0x00006500
        /*091c*/ 	.word	0x00000009
        /*0920*/ 	.word	0x00000000
        /*0924*/ 	.short	0x010a
        /*0926*/ 	.byte	0x3f
	.zero		1


	//   ....[138]....
        /*0928*/ 	.word	0x00006590
        /*092c*/ 	.word	0x00000006
        /*0930*/ 	.word	0x00000000
        /*0934*/ 	.short	0x010a
        /*0936*/ 	.byte	0x3f
	.zero		1


	//   ....[139]....
        /*0938*/ 	.word	0x00006620
        /*093c*/ 	.word	0x00000009
        /*0940*/ 	.word	0x00000000
        /*0944*/ 	.short	0x010a
        /*0946*/ 	.byte	0x3f
	.zero		1


	//   ....[140]....
        /*0948*/ 	.word	0x000066b0
        /*094c*/ 	.word	0x00000006
        /*0950*/ 	.word	0x00000000
        /*0954*/ 	.short	0x010a
        /*0956*/ 	.byte	0x3f
	.zero		1


	//   ....[141]....
        /*0958*/ 	.word	0x00006740
        /*095c*/ 	.word	0x00000009
        /*0960*/ 	.word	0x00000000
        /*0964*/ 	.short	0x010a
        /*0966*/ 	.byte	0x3f
	.zero		1


	//   ....[142]....
        /*0968*/ 	.word	0x000067d0
        /*096c*/ 	.word	0x0000000a
        /*0970*/ 	.word	0x00000000
        /*0974*/ 	.short	0x010a
        /*0976*/ 	.byte	0x3f
	.zero		1


	//   ....[143]....
        /*0978*/ 	.word	0x00006860
        /*097c*/ 	.word	0x0000000b
        /*0980*/ 	.word	0x00000000
        /*0984*/ 	.short	0x010a
        /*0986*/ 	.byte	0x3f
	.zero		1


	//   ....[144]....
        /*0988*/ 	.word	0x000068f0
        /*098c*/ 	.word	0x00000003
        /*0990*/ 	.word	0x00000000
        /*0994*/ 	.short	0x010a
        /*0996*/ 	.byte	0x3f
	.zero		1


	//   ....[145]....
        /*0998*/ 	.word	0x00006950
        /*099c*/ 	.word	0x00000003
        /*09a0*/ 	.word	0x00000000
        /*09a4*/ 	.short	0x010a
        /*09a6*/ 	.byte	0x3f
	.zero		1


	//   ....[146]....
        /*09a8*/ 	.word	0x000069b0
        /*09ac*/ 	.word	0x00000005
        /*09b0*/ 	.word	0x00000000
        /*09b4*/ 	.short	0x010a
        /*09b6*/ 	.byte	0x3f
	.zero		1


	//   ....[147]....
        /*09b8*/ 	.word	0x00006a80
        /*09bc*/ 	.word	0x00000018
        /*09c0*/ 	.word	0x00000168
        /*09c4*/ 	.short	0x010a
        /*09c6*/ 	.byte	0x3f
	.zero		1


	//   ....[148]....
        /*09c8*/ 	.word	0x00006b50
        /*09cc*/ 	.word	0x00000005
        /*09d0*/ 	.word	0x00000000
        /*09d4*/ 	.short	0x010a
        /*09d6*/ 	.byte	0x3f
	.zero		1


	//   ....[149]....
        /*09d8*/ 	.word	0x00006ba0
        /*09dc*/ 	.word	0x00000007
        /*09e0*/ 	.word	0x00000000
        /*09e4*/ 	.short	0x010a
        /*09e6*/ 	.byte	0x3f
	.zero		1


	//   ....[150]....
        /*09e8*/ 	.word	0x00006bf0
        /*09ec*/ 	.word	0x00000006
        /*09f0*/ 	.word	0x00000000
        /*09f4*/ 	.short	0x010a
        /*09f6*/ 	.byte	0x3f
	.zero		1


	//   ....[151]....
        /*09f8*/ 	.word	0x00006c40
        /*09fc*/ 	.word	0x00000009
        /*0a00*/ 	.word	0x00000000
        /*0a04*/ 	.short	0x010a
        /*0a06*/ 	.byte	0x3f
	.zero		1


	//   ....[152]....
        /*0a08*/ 	.word	0x00006c90
        /*0a0c*/ 	.word	0x00000006
        /*0a10*/ 	.word	0x00000000
        /*0a14*/ 	.short	0x010a
        /*0a16*/ 	.byte	0x3f
	.zero		1


	//   ....[153]....
        /*0a18*/ 	.word	0x00006ce0
        /*0a1c*/ 	.word	0x00000009
        /*0a20*/ 	.word	0x00000000
        /*0a24*/ 	.short	0x010a
        /*0a26*/ 	.byte	0x3f
	.zero		1


	//   ....[154]....
        /*0a28*/ 	.word	0x00006d30
        /*0a2c*/ 	.word	0x00000006
        /*0a30*/ 	.word	0x00000000
        /*0a34*/ 	.short	0x010a
        /*0a36*/ 	.byte	0x3f
	.zero		1


	//   ....[155]....
        /*0a38*/ 	.word	0x00006d80
        /*0a3c*/ 	.word	0x00000009
        /*0a40*/ 	.word	0x00000000
        /*0a44*/ 	.short	0x010a
        /*0a46*/ 	.byte	0x3f
	.zero		1


	//   ....[156]....
        /*0a48*/ 	.word	0x00006dd0
        /*0a4c*/ 	.word	0x00000006
        /*0a50*/ 	.word	0x00000000
        /*0a54*/ 	.short	0x010a
        /*0a56*/ 	.byte	0x3f
	.zero		1


	//   ....[157]....
        /*0a58*/ 	.word	0x00006e20
        /*0a5c*/ 	.word	0x00000009
        /*0a60*/ 	.word	0x00000000
        /*0a64*/ 	.short	0x010a
        /*0a66*/ 	.byte	0x3f
	.zero		1


	//   ....[158]....
        /*0a68*/ 	.word	0x00006e70
        /*0a6c*/ 	.word	0x00000006
        /*0a70*/ 	.word	0x00000000
        /*0a74*/ 	.short	0x010a
        /*0a76*/ 	.byte	0x3f
	.zero		1


	//   ....[159]....
        /*0a78*/ 	.word	0x00006ec0
        /*0a7c*/ 	.word	0x00000009
        /*0a80*/ 	.word	0x00000000
        /*0a84*/ 	.short	0x010a
        /*0a86*/ 	.byte	0x3f
	.zero		1


	//   ....[160]....
        /*0a88*/ 	.word	0x00006f10
        /*0a8c*/ 	.word	0x00000006
        /*0a90*/ 	.word	0x00000000
        /*0a94*/ 	.short	0x010a
        /*0a96*/ 	.byte	0x3f
	.zero		1


	//   ....[161]....
        /*0a98*/ 	.word	0x00006f60
        /*0a9c*/ 	.word	0x00000009
        /*0aa0*/ 	.word	0x00000000
        /*0aa4*/ 	.short	0x010a
        /*0aa6*/ 	.byte	0x3f
	.zero		1


	//   ....[162]....
        /*0aa8*/ 	.word	0x00006fb0
        /*0aac*/ 	.word	0x00000006
        /*0ab0*/ 	.word	0x00000000
        /*0ab4*/ 	.short	0x010a
        /*0ab6*/ 	.byte	0x3f
	.zero		1


	//   ....[163]....
        /*0ab8*/ 	.word	0x00007000
        /*0abc*/ 	.word	0x00000009
        /*0ac0*/ 	.word	0x00000000
        /*0ac4*/ 	.short	0x010a
        /*0ac6*/ 	.byte	0x3f
	.zero		1


	//   ....[164]....
        /*0ac8*/ 	.word	0x00007050
        /*0acc*/ 	.word	0x00000006
        /*0ad0*/ 	.word	0x00000000
        /*0ad4*/ 	.short	0x010a
        /*0ad6*/ 	.byte	0x3f
	.zero		1


	//   ....[165]....
        /*0ad8*/ 	.word	0x000070a0
        /*0adc*/ 	.word	0x00000009
        /*0ae0*/ 	.word	0x00000000
        /*0ae4*/ 	.short	0x010a
        /*0ae6*/ 	.byte	0x3f
	.zero		1


	//   ....[166]....
        /*0ae8*/ 	.word	0x000070f0
        /*0aec*/ 	.word	0x00000006
        /*0af0*/ 	.word	0x00000000
        /*0af4*/ 	.short	0x010a
        /*0af6*/ 	.byte	0x3f
	.zero		1


	//   ....[167]....
        /*0af8*/ 	.word	0x00007140
        /*0afc*/ 	.word	0x00000009
        /*0b00*/ 	.word	0x00000000
        /*0b04*/ 	.short	0x010a
        /*0b06*/ 	.byte	0x3f
	.zero		1


	//   ....[168]....
        /*0b08*/ 	.word	0x00007190
        /*0b0c*/ 	.word	0x00000006
        /*0b10*/ 	.word	0x00000000
        /*0b14*/ 	.short	0x010a
        /*0b16*/ 	.byte	0x3f
	.zero		1


	//   ....[169]....
        /*0b18*/ 	.word	0x000071e0
        /*0b1c*/ 	.word	0x00000009
        /*0b20*/ 	.word	0x00000000
        /*0b24*/ 	.short	0x010a
        /*0b26*/ 	.byte	0x3f
	.zero		1


	//   ....[170]....
        /*0b28*/ 	.word	0x00007230
        /*0b2c*/ 	.word	0x00000006
        /*0b30*/ 	.word	0x00000000
        /*0b34*/ 	.short	0x010a
        /*0b36*/ 	.byte	0x3f
	.zero		1


	//   ....[171]....
        /*0b38*/ 	.word	0x00007280
        /*0b3c*/ 	.word	0x00000009
        /*0b40*/ 	.word	0x00000000
        /*0b44*/ 	.short	0x010a
        /*0b46*/ 	.byte	0x3f
	.zero		1


	//   ....[172]....
        /*0b48*/ 	.word	0x000072d0
        /*0b4c*/ 	.word	0x00000006
        /*0b50*/ 	.word	0x00000000
        /*0b54*/ 	.short	0x010a
        /*0b56*/ 	.byte	0x3f
	.zero		1


	//   ....[173]....
        /*0b58*/ 	.word	0x00007320
        /*0b5c*/ 	.word	0x00000009
        /*0b60*/ 	.word	0x00000000
        /*0b64*/ 	.short	0x010a
        /*0b66*/ 	.byte	0x3f
	.zero		1


	//   ....[174]....
        /*0b68*/ 	.word	0x00007370
        /*0b6c*/ 	.word	0x00000006
        /*0b70*/ 	.word	0x00000000
        /*0b74*/ 	.short	0x010a
        /*0b76*/ 	.byte	0x3f
	.zero		1


	//   ....[175]....
        /*0b78*/ 	.word	0x000073c0
        /*0b7c*/ 	.word	0x00000009
        /*0b80*/ 	.word	0x00000000
        /*0b84*/ 	.short	0x010a
        /*0b86*/ 	.byte	0x3f
	.zero		1


	//   ....[176]....
        /*0b88*/ 	.word	0x00007410
        /*0b8c*/ 	.word	0x00000006
        /*0b90*/ 	.word	0x00000000
        /*0b94*/ 	.short	0x010a
        /*0b96*/ 	.byte	0x3f
	.zero		1


	//   ....[177]....
        /*0b98*/ 	.word	0x00007460
        /*0b9c*/ 	.word	0x00000009
        /*0ba0*/ 	.word	0x00000000
        /*0ba4*/ 	.short	0x010a
        /*0ba6*/ 	.byte	0x3f
	.zero		1


	//   ....[178]....
        /*0ba8*/ 	.word	0x000074b0
        /*0bac*/ 	.word	0x00000006
        /*0bb0*/ 	.word	0x00000000
        /*0bb4*/ 	.short	0x010a
        /*0bb6*/ 	.byte	0x3f
	.zero		1


	//   ....[179]....
        /*0bb8*/ 	.word	0x00007500
        /*0bbc*/ 	.word	0x00000009
        /*0bc0*/ 	.word	0x00000000
        /*0bc4*/ 	.short	0x010a
        /*0bc6*/ 	.byte	0x3f
	.zero		1


	//   ....[180]....
        /*0bc8*/ 	.word	0x00007550
        /*0bcc*/ 	.word	0x00000006
        /*0bd0*/ 	.word	0x00000000
        /*0bd4*/ 	.short	0x010a
        /*0bd6*/ 	.byte	0x3f
	.zero		1


	//   ....[181]....
        /*0bd8*/ 	.word	0x000075a0
        /*0bdc*/ 	.word	0x00000009
        /*0be0*/ 	.word	0x00000000
        /*0be4*/ 	.short	0x010a
        /*0be6*/ 	.byte	0x3f
	.zero		1


	//   ....[182]....
        /*0be8*/ 	.word	0x000075f0
        /*0bec*/ 	.word	0x00000006
        /*0bf0*/ 	.word	0x00000000
        /*0bf4*/ 	.short	0x010a
        /*0bf6*/ 	.byte	0x3f
	.zero		1


	//   ....[183]....
        /*0bf8*/ 	.word	0x00007640
        /*0bfc*/ 	.word	0x00000009
        /*0c00*/ 	.word	0x00000000
        /*0c04*/ 	.short	0x010a
        /*0c06*/ 	.byte	0x3f
	.zero		1


	//   ....[184]....
        /*0c08*/ 	.word	0x00007690
        /*0c0c*/ 	.word	0x00000006
        /*0c10*/ 	.word	0x00000000
        /*0c14*/ 	.short	0x010a
        /*0c16*/ 	.byte	0x3f
	.zero		1


	//   ....[185]....
        /*0c18*/ 	.word	0x000076e0
        /*0c1c*/ 	.word	0x00000009
        /*0c20*/ 	.word	0x00000000
        /*0c24*/ 	.short	0x010a
        /*0c26*/ 	.byte	0x3f
	.zero		1


	//   ....[186]....
        /*0c28*/ 	.word	0x00007730
        /*0c2c*/ 	.word	0x00000006
        /*0c30*/ 	.word	0x00000000
        /*0c34*/ 	.short	0x010a
        /*0c36*/ 	.byte	0x3f
	.zero		1


	//   ....[187]....
        /*0c38*/ 	.word	0x00007780
        /*0c3c*/ 	.word	0x00000009
        /*0c40*/ 	.word	0x00000000
        /*0c44*/ 	.short	0x010a
        /*0c46*/ 	.byte	0x3f
	.zero		1


	//   ....[188]....
        /*0c48*/ 	.word	0x000077d0
        /*0c4c*/ 	.word	0x00000006
        /*0c50*/ 	.word	0x00000000
        /*0c54*/ 	.short	0x010a
        /*0c56*/ 	.byte	0x3f
	.zero		1


	//   ....[189]....
        /*0c58*/ 	.word	0x00007820
        /*0c5c*/ 	.word	0x00000009
        /*0c60*/ 	.word	0x00000000
        /*0c64*/ 	.short	0x010a
        /*0c66*/ 	.byte	0x3f
	.zero		1


	//   ....[190]....
        /*0c68*/ 	.word	0x00007870
        /*0c6c*/ 	.word	0x0000000a
        /*0c70*/ 	.word	0x00000000
        /*0c74*/ 	.short	0x010a
        /*0c76*/ 	.byte	0x3f
	.zero		1


	//   ....[191]....
        /*0c78*/ 	.word	0x000078c0
        /*0c7c*/ 	.word	0x0000000b
        /*0c80*/ 	.word	0x00000000
        /*0c84*/ 	.short	0x010a
        /*0c86*/ 	.byte	0x3f
	.zero		1


	//----- nvinfo : EIATTR_NUM_MBARRIERS
	.align		4
.L_35:
        /*0c88*/ 	.byte	0x03, 0x38
        /*0c8a*/ 	.short	0x005c


	//----- nvinfo : EIATTR_EXIT_INSTR_OFFSETS
	.align		4
        /*0c8c*/ 	.byte	0x04, 0x1c
        /*0c8e*/ 	.short	(.L_37 - .L_36)


	//   ....[0]....
.L_36:
        /*0c90*/ 	.word	0x00000f30


	//   ....[1]....
        /*0c94*/ 	.word	0x00001750


	//   ....[2]....
        /*0c98*/ 	.word	0x00003ca0


	//   ....[3]....
        /*0c9c*/ 	.word	0x00004220


	//   ....[4]....
        /*0ca0*/ 	.word	0x00006940


	//----- nvinfo : EIATTR_MAX_THREADS
	.align		4
.L_37:
        /*0ca4*/ 	.byte	0x04, 0x05
        /*0ca6*/ 	.short	(.L_39 - .L_38)
.L_38:
        /*0ca8*/ 	.word	0x00000180
        /*0cac*/ 	.word	0x00000001
        /*0cb0*/ 	.word	0x00000001


	//----- nvinfo : EIATTR_CRS_STACK_SIZE
	.align		4
.L_39:
        /*0cb4*/ 	.byte	0x04, 0x1e
        /*0cb6*/ 	.short	(.L_41 - .L_40)
.L_40:
        /*0cb8*/ 	.word	0x00000000


	//----- nvinfo : EIATTR_CBANK_PARAM_SIZE
	.align		4
.L_41:
        /*0cbc*/ 	.byte	0x03, 0x19
        /*0cbe*/ 	.short	0x0470


	//----- nvinfo : EIATTR_PARAM_CBANK
	.align		4
        /*0cc0*/ 	.byte	0x04, 0x0a
        /*0cc2*/ 	.short	(.L_43 - .L_42)
	.align		4
.L_42:
        /*0cc4*/ 	.word	index@(.nv.constant0._ZN7cutlass13device_kernelINS_4gemm6kernel13GemmUniversalIN4cute5tupleIJiiiiEEENS1_10collective13CollectiveMmaINS1_34MainloopSm90TmaGmmaWarpSpecializedILi45ENS5_IJNS4_1CILi2EEENSA_ILi1EEESC_EEENS1_35KernelTmaWarpSpecializedCooperativeEEENS5_IJNSA_ILi128EEENSA_ILi32EEENSA_ILi16EEEEEENS_10bfloat16_tENS5_IJlSC_lEEESK_SL_NS4_8TiledMMAINS4_8MMA_AtomIJNS4_4SM904GMMA27MMA_64x32x16_F32BF16BF16_SSILNSP_5MajorE0ELSR_0ELNSP_7ScaleInE1ELSS_1EEEEEENS4_6LayoutISD_NS5_IJSC_NSA_ILi0EEESW_EEEEENS5_IJNS4_10UnderscoreESZ_SZ_EEEEENS4_13SM90_TMA_LOADENS4_14ComposedLayoutINS4_7SwizzleILi1ELi4ELi3EEENS4_18smem_ptr_flag_bitsILi16EEENSV_INS5_IJNSA_ILi8EEESI_EEENS5_IJSI_SC_EEEEEEEvNS4_8identityENS4_23SM90_TMA_LOAD_MULTICASTES1C_vS1D_EENS_8epilogue10collective6detail29Sm90TmaWarpSpecializedAdapterINS1H_15DefaultEpilogueISK_SL_SL_NS1G_6thread17LinearCombinationISK_Li1EffLNS1L_9ScaleType4KindE0ELNS_15FloatRoundStyleE2ESK_EENS1_15EpilogueDefaultEEEEEvvEEEEvNT_6ParamsE)
        /*0cc8*/ 	.short	0x0210
        /*0cca*/ 	.short	0x0470


	//----- nvinfo : EIATTR_SW_WAR
	.align		4
.L_43:
        /*0ccc*/ 	.byte	0x04, 0x36
        /*0cce*/ 	.short	(.L_45 - .L_44)
.L_44:
        /*0cd0*/ 	.word	0x00000008
.L_45:


//--------------------- .nv.callgraph             --------------------------
	.section	.nv.callgraph,"",@"SHT_CUDA_CALLGRAPH"
	.align	4
	.sectionentsize	8
	.align		4
        /*0000*/ 	.word	0x00000000
	.align		4
        /*0004*/ 	.word	0xffffffff
	.align		4
        /*0008*/ 	.word	index@(_ZN7cutlass13device_kernelINS_4gemm6kernel13GemmUniversalIN4cute5tupleIJiiiiEEENS1_10collective13CollectiveMmaINS1_34MainloopSm90TmaGmmaWarpSpecializedILi45ENS5_IJNS4_1CILi2EEENSA_ILi1EEESC_EEENS1_35KernelTmaWarpSpecializedCooperativeEEENS5_IJNSA_ILi128EEENSA_ILi32EEENSA_ILi16EEEEEENS_10bfloat16_tENS5_IJlSC_lEEESK_SL_NS4_8TiledMMAINS4_8MMA_AtomIJNS4_4SM904GMMA27MMA_64x32x16_F32BF16BF16_SSILNSP_5MajorE0ELSR_0ELNSP_7ScaleInE1ELSS_1EEEEEENS4_6LayoutISD_NS5_IJSC_NSA_ILi0EEESW_EEEEENS5_IJNS4_10UnderscoreESZ_SZ_EEEEENS4_13SM90_TMA_LOADENS4_14ComposedLayoutINS4_7SwizzleILi1ELi4ELi3EEENS4_18smem_ptr_flag_bitsILi16EEENSV_INS5_IJNSA_ILi8EEESI_EEENS5_IJSI_SC_EEEEEEEvNS4_8identityENS4_23SM90_TMA_LOAD_MULTICASTES1C_vS1D_EENS_8epilogue10collective6detail29Sm90TmaWarpSpecializedAdapterINS1H_15DefaultEpilogueISK_SL_SL_NS1G_6thread17LinearCombinationISK_Li1EffLNS1L_9ScaleType4KindE0ELNS_15FloatRoundStyleE2ESK_EENS1_15EpilogueDefaultEEEEEvvEEEEvNT_6ParamsE)
	.align		4
        /*000c*/ 	.word	index@(__assertfail)
	.align		4
        /*0010*/ 	.word	0x00000000
	.align		4
        /*0014*/ 	.word	0xfffffffe
	.align		4
        /*0018*/ 	.word	0x00000000
	.align		4
        /*001c*/ 	.word	0xfffffffd
	.align		4
        /*0020*/ 	.word	0x00000000
	.align		4
        /*0024*/ 	.word	0xfffffffc


//--------------------- .nv.constant4             --------------------------
	.section	.nv.constant4,"a",@progbits
	.align	8
	.align		8
.nv.constant4:
        /*0000*/ 	.dword	__assertfail
	.align		8
        /*0008*/ 	.dword	__unnamed_1
	.align		8
        /*0010*/ 	.dword	_ZN39_INTERNAL_4565a49d_4_k_cu_ad6b5bf9_47514cuda3std3__45__cpo5beginE
	.align		8
        /*0018*/ 	.dword	_ZN39_INTERNAL_4565a49d_4_k_cu_ad6b5bf9_47514cuda3std3__45__cpo3endE
	.align		8
        /*0020*/ 	.dword	_ZN39_INTERNAL_4565a49d_4_k_cu_ad6b5bf9_47514cuda3std3__45__cpo6cbeginE
	.align		8
        /*0028*/ 	.dword	_ZN39_INTERNAL_4565a49d_4_k_cu_ad6b5bf9_47514cuda3std3__45__cpo4cendE
	.align		8
        /*0030*/ 	.dword	_ZN39_INTERNAL_4565a49d_4_k_cu_ad6b5bf9_47514cuda3std3__441_GLOBAL__N__4565a49d_4_k_cu_ad6b5bf9_47516ignoreE
	.align		8
        /*0038*/ 	.dword	_ZN39_INTERNAL_4565a49d_4_k_cu_ad6b5bf9_47514cuda3std3__419piecewise_constructE
	.align		8
        /*0040*/ 	.dword	_ZN39_INTERNAL_4565a49d_4_k_cu_ad6b5bf9_47514cuda3std3__48in_placeE
	.align		8
        /*0048*/ 	.dword	_ZN39_INTERNAL_4565a49d_4_k_cu_ad6b5bf9_47514cuda3std6ranges3__45__cpo4swapE
	.align		8
        /*0050*/ 	.dword	_ZN39_INTERNAL_4565a49d_4_k_cu_ad6b5bf9_47514cuda3std6ranges3__45__cpo9iter_moveE
	.align		8
        /*0058*/ 	.dword	_ZN39_INTERNAL_4565a49d_4_k_cu_ad6b5bf9_47514cute7productE
	.align		8
        /*0060*/ 	.dword	_ZN39_INTERNAL_4565a49d_4_k_cu_ad6b5bf9_47514cute1_E
	.align		8
        /*0068*/ 	.dword	$str$22
	.align		8
        /*0070*/ 	.dword	$str$23


//--------------------- .text._ZN7cutlass13device_kernelINS_4gemm6kernel13GemmUniversalIN4cute5tupleIJiiiiEEENS1_10collective13CollectiveMmaINS1_34MainloopSm90TmaGmmaWarpSpecializedILi45ENS5_IJNS4_1CILi2EEENSA_ILi1EEESC_EEENS1_35KernelTmaWarpSpecializedCooperativeEEENS5_IJNSA_ILi128EEENSA_ILi32EEENSA_ILi16EEEEEENS_10bfloat16_tENS5_IJlSC_lEEESK_SL_NS4_8TiledMMAINS4_8MMA_AtomIJNS4_4SM904GMMA27MMA_64x32x16_F32BF16BF16_SSILNSP_5MajorE0ELSR_0ELNSP_7ScaleInE1ELSS_1EEEEEENS4_6LayoutISD_NS5_IJSC_NSA_ILi0EEESW_EEEEENS5_IJNS4_10UnderscoreESZ_SZ_EEEEENS4_13SM90_TMA_LOADENS4_14ComposedLayoutINS4_7SwizzleILi1ELi4ELi3EEENS4_18smem_ptr_flag_bitsILi16EEENSV_INS5_IJNSA_ILi8EEESI_EEENS5_IJSI_SC_EEEEEEEvNS4_8identityENS4_23SM90_TMA_LOAD_MULTICASTES1C_vS1D_EENS_8epilogue10collective6detail29Sm90TmaWarpSpecializedAdapterINS1H_15DefaultEpilogueISK_SL_SL_NS1G_6thread17LinearCombinationISK_Li1EffLNS1L_9ScaleType4KindE0ELNS_15FloatRoundStyleE2ESK_EENS1_15EpilogueDefaultEEEEEvvEEEEvNT_6ParamsE --------------------------
	.section	.text._ZN7cutlass13device_kernelINS_4gemm6kernel13GemmUniversalIN4cute5tupleIJiiiiEEENS1_10collective13CollectiveMmaINS1_34MainloopSm90TmaGmmaWarpSpecializedILi45ENS5_IJNS4_1CILi2EEENSA_ILi1EEESC_EEENS1_35KernelTmaWarpSpecializedCooperativeEEENS5_IJNSA_ILi128EEENSA_ILi32EEENSA_ILi16EEEEEENS_10bfloat16_tENS5_IJlSC_lEEESK_SL_NS4_8TiledMMAINS4_8MMA_AtomIJNS4_4SM904GMMA27MMA_64x32x16_F32BF16BF16_SSILNSP_5MajorE0ELSR_0ELNSP_7ScaleInE1ELSS_1EEEEEENS4_6LayoutISD_NS5_IJSC_NSA_ILi0EEESW_EEEEENS5_IJNS4_10UnderscoreESZ_SZ_EEEEENS4_13SM90_TMA_LOADENS4_14ComposedLayoutINS4_7SwizzleILi1ELi4ELi3EEENS4_18smem_ptr_flag_bitsILi16EEENSV_INS5_IJNSA_ILi8EEESI_EEENS5_IJSI_SC_EEEEEEEvNS4_8identityENS4_23SM90_TMA_LOAD_MULTICASTES1C_vS1D_EENS_8epilogue10collective6detail29Sm90TmaWarpSpecializedAdapterINS1H_15DefaultEpilogueISK_SL_SL_NS1G_6thread17LinearCombinationISK_Li1EffLNS1L_9ScaleType4KindE0ELNS_15FloatRoundStyleE2ESK_EENS1_15EpilogueDefaultEEEEEvvEEEEvNT_6ParamsE,"ax",@progbits
	.align	128
.text._ZN7cutlass13device_kernelINS_4gemm6kernel13GemmUniversalIN4cute5tupleIJiiiiEEENS1_10collective13CollectiveMmaINS1_34MainloopSm90TmaGmmaWarpSpecializedILi45ENS5_IJNS4_1CILi2EEENSA_ILi1EEESC_EEENS1_35KernelTmaWarpSpecializedCooperativeEEENS5_IJNSA_ILi128EEENSA_ILi32EEENSA_ILi16EEEEEENS_10bfloat16_tENS5_IJlSC_lEEESK_SL_NS4_8TiledMMAINS4_8MMA_AtomIJNS4_4SM904GMMA27MMA_64x32x16_F32BF16BF16_SSILNSP_5MajorE0ELSR_0ELNSP_7ScaleInE1ELSS_1EEEEEENS4_6LayoutISD_NS5_IJSC_NSA_ILi0EEESW_EEEEENS5_IJNS4_10UnderscoreESZ_SZ_EEEEENS4_13SM90_TMA_LOADENS4_14ComposedLayoutINS4_7SwizzleILi1ELi4ELi3EEENS4_18smem_ptr_flag_bitsILi16EEENSV_INS5_IJNSA_ILi8EEESI_EEENS5_IJSI_SC_EEEEEEEvNS4_8identityENS4_23SM90_TMA_LOAD_MULTICASTES1C_vS1D_EENS_8epilogue10collective6detail29Sm90TmaWarpSpecializedAdapterINS1H_15DefaultEpilogueISK_SL_SL_NS1G_6thread17LinearCombinationISK_Li1EffLNS1L_9ScaleType4KindE0ELNS_15FloatRoundStyleE2ESK_EENS1_15EpilogueDefaultEEEEEvvEEEEvNT_6ParamsE:
        .type           _ZN7cutlass13device_kernelINS_4gemm6kernel13GemmUniversalIN4cute5tupleIJiiiiEEENS1_10collective13CollectiveMmaINS1_34MainloopSm90TmaGmmaWarpSpecializedILi45ENS5_IJNS4_1CILi2EEENSA_ILi1EEESC_EEENS1_35KernelTmaWarpSpecializedCooperativeEEENS5_IJNSA_ILi128EEENSA_ILi32EEENSA_ILi16EEEEEENS_10bfloat16_tENS5_IJlSC_lEEESK_SL_NS4_8TiledMMAINS4_8MMA_AtomIJNS4_4SM904GMMA27MMA_64x32x16_F32BF16BF16_SSILNSP_5MajorE0ELSR_0ELNSP_7ScaleInE1ELSS_1EEEEEENS4_6LayoutISD_NS5_IJSC_NSA_ILi0EEESW_EEEEENS5_IJNS4_10UnderscoreESZ_SZ_EEEEENS4_13SM90_TMA_LOADENS4_14ComposedLayoutINS4_7SwizzleILi1ELi4ELi3EEENS4_18smem_ptr_flag_bitsILi16EEENSV_INS5_IJNSA_ILi8EEESI_EEENS5_IJSI_SC_EEEEEEEvNS4_8identityENS4_23SM90_TMA_LOAD_MULTICASTES1C_vS1D_EENS_8epilogue10collective6detail29Sm90TmaWarpSpecializedAdapterINS1H_15DefaultEpilogueISK_SL_SL_NS1G_6thread17LinearCombinationISK_Li1EffLNS1L_9ScaleType4KindE0ELNS_15FloatRoundStyleE2ESK_EENS1_15EpilogueDefaultEEEEEvvEEEEvNT_6ParamsE,@function
        .size           _ZN7cutlass13device_kernelINS_4gemm6kernel13GemmUniversalIN4cute5tupleIJiiiiEEENS1_10collective13CollectiveMmaINS1_34MainloopSm90TmaGmmaWarpSpecializedILi45ENS5_IJNS4_1CILi2EEENSA_ILi1EEESC_EEENS1_35KernelTmaWarpSpecializedCooperativeEEENS5_IJNSA_ILi128EEENSA_ILi32EEENSA_ILi16EEEEEENS_10bfloat16_tENS5_IJlSC_lEEESK_SL_NS4_8TiledMMAINS4_8MMA_AtomIJNS4_4SM904GMMA27MMA_64x32x16_F32BF16BF16_SSILNSP_5MajorE0ELSR_0ELNSP_7ScaleInE1ELSS_1EEEEEENS4_6LayoutISD_NS5_IJSC_NSA_ILi0EEESW_EEEEENS5_IJNS4_10UnderscoreESZ_SZ_EEEEENS4_13SM90_TMA_LOADENS4_14ComposedLayoutINS4_7SwizzleILi1ELi4ELi3EEENS4_18smem_ptr_flag_bitsILi16EEENSV_INS5_IJNSA_ILi8EEESI_EEENS5_IJSI_SC_EEEEEEEvNS4_8identityENS4_23SM90_TMA_LOAD_MULTICASTES1C_vS1D_EENS_8epilogue10collective6detail29Sm90TmaWarpSpecializedAdapterINS1H_15DefaultEpilogueISK_SL_SL_NS1G_6thread17LinearCombinationISK_Li1EffLNS1L_9ScaleType4KindE0ELNS_15FloatRoundStyleE2ESK_EENS1_15EpilogueDefaultEEEEEvvEEEEvNT_6ParamsE,(.L_x_186 - _ZN7cutlass13device_kernelINS_4gemm6kernel13GemmUniversalIN4cute5tupleIJiiiiEEENS1_10collective13CollectiveMmaINS1_34MainloopSm90TmaGmmaWarpSpecializedILi45ENS5_IJNS4_1CILi2EEENSA_ILi1EEESC_EEENS1_35KernelTmaWarpSpecializedCooperativeEEENS5_IJNSA_ILi128EEENSA_ILi32EEENSA_ILi16EEEEEENS_10bfloat16_tENS5_IJlSC_lEEESK_SL_NS4_8TiledMMAINS4_8MMA_AtomIJNS4_4SM904GMMA27MMA_64x32x16_F32BF16BF16_SSILNSP_5MajorE0ELSR_0ELNSP_7ScaleInE1ELSS_1EEEEEENS4_6LayoutISD_NS5_IJSC_NSA_ILi0EEESW_EEEEENS5_IJNS4_10UnderscoreESZ_SZ_EEEEENS4_13SM90_TMA_LOADENS4_14ComposedLayoutINS4_7SwizzleILi1ELi4ELi3EEENS4_18smem_ptr_flag_bitsILi16EEENSV_INS5_IJNSA_ILi8EEESI_EEENS5_IJSI_SC_EEEEEEEvNS4_8identityENS4_23SM90_TMA_LOAD_MULTICASTES1C_vS1D_EENS_8epilogue10collective6detail29Sm90TmaWarpSpecializedAdapterINS1H_15DefaultEpilogueISK_SL_SL_NS1G_6thread17LinearCombinationISK_Li1EffLNS1L_9ScaleType4KindE0ELNS_15FloatRoundStyleE2ESK_EENS1_15EpilogueDefaultEEEEEvvEEEEvNT_6ParamsE)
        .other          _ZN7cutlass13device_kernelINS_4gemm6kernel13GemmUniversalIN4cute5tupleIJiiiiEEENS1_10collective13CollectiveMmaINS1_34MainloopSm90TmaGmmaWarpSpecializedILi45ENS5_IJNS4_1CILi2EEENSA_ILi1EEESC_EEENS1_35KernelTmaWarpSpecializedCooperativeEEENS5_IJNSA_ILi128EEENSA_ILi32EEENSA_ILi16EEEEEENS_10bfloat16_tENS5_IJlSC_lEEESK_SL_NS4_8TiledMMAINS4_8MMA_AtomIJNS4_4SM904GMMA27MMA_64x32x16_F32BF16BF16_SSILNSP_5MajorE0ELSR_0ELNSP_7ScaleInE1ELSS_1EEEEEENS4_6LayoutISD_NS5_IJSC_NSA_ILi0EEESW_EEEEENS5_IJNS4_10UnderscoreESZ_SZ_EEEEENS4_13SM90_TMA_LOADENS4_14ComposedLayoutINS4_7SwizzleILi1ELi4ELi3EEENS4_18smem_ptr_flag_bitsILi16EEENSV_INS5_IJNSA_ILi8EEESI_EEENS5_IJSI_SC_EEEEEEEvNS4_8identityENS4_23SM90_TMA_LOAD_MULTICASTES1C_vS1D_EENS_8epilogue10collective6detail29Sm90TmaWarpSpecializedAdapterINS1H_15DefaultEpilogueISK_SL_SL_NS1G_6thread17LinearCombinationISK_Li1EffLNS1L_9ScaleType4KindE0ELNS_15FloatRoundStyleE2ESK_EENS1_15EpilogueDefaultEEEEEvvEEEEvNT_6ParamsE,@"STO_CUDA_ENTRY STV_DEFAULT"
_ZN7cutlass13device_kernelINS_4gemm6kernel13GemmUniversalIN4cute5tupleIJiiiiEEENS1_10collective13CollectiveMmaINS1_34MainloopSm90TmaGmmaWarpSpecializedILi45ENS5_IJNS4_1CILi2EEENSA_ILi1EEESC_EEENS1_35KernelTmaWarpSpecializedCooperativeEEENS5_IJNSA_ILi128EEENSA_ILi32EEENSA_ILi16EEEEEENS_10bfloat16_tENS5_IJlSC_lEEESK_SL_NS4_8TiledMMAINS4_8MMA_AtomIJNS4_4SM904GMMA27MMA_64x32x16_F32BF16BF16_SSILNSP_5MajorE0ELSR_0ELNSP_7ScaleInE1ELSS_1EEEEEENS4_6LayoutISD_NS5_IJSC_NSA_ILi0EEESW_EEEEENS5_IJNS4_10UnderscoreESZ_SZ_EEEEENS4_13SM90_TMA_LOADENS4_14ComposedLayoutINS4_7SwizzleILi1ELi4ELi3EEENS4_18smem_ptr_flag_bitsILi16EEENSV_INS5_IJNSA_ILi8EEESI_EEENS5_IJSI_SC_EEEEEEEvNS4_8identityENS4_23SM90_TMA_LOAD_MULTICASTES1C_vS1D_EENS_8epilogue10collective6detail29Sm90TmaWarpSpecializedAdapterINS1H_15DefaultEpilogueISK_SL_SL_NS1G_6thread17LinearCombinationISK_Li1EffLNS1L_9ScaleType4KindE0ELNS_15FloatRoundStyleE2ESK_EENS1_15EpilogueDefaultEEEEEvvEEEEvNT_6ParamsE:
[----:B------:R-:W0:Y:S01]  /*0000*/  LDC R1, c[0x0][0x28] ;  /* 0x00000a00ff017b82 */ /* 0x000e220000000800 */
[----:B------:R-:W1:Y:S01]  /*0010*/  S2R R47, SR_TID.X ;  /* 0x00000000002f7919 */ /* 0x000e620000002100 */
[----:B------:R-:W-:Y:S01]  /*0020*/  ELECT P0, URZ, PT ;  /* 0x00000000003f782f */ /* 0x000fe20003800000 */
[----:B------:R-:W-:Y:S01]  /*0030*/  BSSY B0, `(.L_x_0) ;  /* 0x000000f000007945 */ /* 0x000fe20003800000 */
[--C-:B-1----:R-:W-:Y:S02]  /*0040*/  SHF.R.U32.HI R0, RZ, 0x5, R47.reuse ;  /* 0x00000005ff007819 */ /* 0x102fe4000001162f */
[----:B------:R-:W-:-:S03]  /*0050*/  SHF.R.U32.HI R7, RZ, 0x7, R47 ;  /* 0x00000007ff077819 */ /* 0x000fc6000001162f */
[----:B------:R-:W1:Y:S04]  /*0060*/  SHFL.IDX PT, R3, R0, RZ, 0x1f ;  /* 0x00001fff00037589 */ /* 0x000e6800000e0000 */
[----:B------:R2:W3:Y:S01]  /*0070*/  SHFL.IDX PT, R2, R7, RZ, 0x1f ;  /* 0x00001fff07027589 */ /* 0x0004e200000e0000 */
[----:B-1----:R-:W-:-:S13]  /*0080*/  ISETP.NE.OR P0, PT, R3, RZ, !P0 ;  /* 0x000000ff0300720c */ /* 0x002fda0004705670 */
[----:B0-23--:R-:W-:Y:S05]  /*0090*/  @P0 BRA `(.L_x_1) ;  /* 0x0000000000200947 */ /* 0x00dfea0003800000 */
[----:B------:R-:W-:Y:S02]  /*00a0*/  ULDC.64 UR4, c[0x0][0x198] ;  /* 0x0000660000047ab9 */ /* 0x000fe40000000a00 */
[----:B------:R-:W-:Y:S02]  /*00b0*/  UIADD3 UR6, UP0, UR4, 0xf0, URZ ;  /* 0x000000f004067890 */ /* 0x000fe4000ff1e03f */
[----:B------:R-:W-:Y:S02]  /*00c0*/  UIADD3 UR4, UP1, UR4, 0x1f0, URZ ;  /* 0x000001f004047890 */ /* 0x000fe4000ff3e03f */
[----:B------:R-:W-:Y:S02]  /*00d0*/  UIADD3.X UR7, URZ, UR5, URZ, UP0, !UPT ;  /* 0x000000053f077290 */ /* 0x000fe400087fe43f */
[----:B------:R-:W-:-:S07]  /*00e0*/  UIADD3.X UR5, URZ, UR5, URZ, UP1, !UPT ;  /* 0x000000053f057290 */ /* 0x000fce0008ffe43f */
[----:B------:R0:W-:Y:S02]  /*00f0*/  UTMACCTL.PF [UR6] ;  /* 0x00000000060079b9 */ /* 0x0001e40008040000 */
[----:B------:R0:W-:Y:S02]  /*0100*/  UTMACCTL.PF [UR4] ;  /* 0x00000000040079b9 */ /* 0x0001e40008040000 */
[----:B0-----:R-:W-:Y:S01]  /*0110*/  NOP ;  /* 0x0000000000007918 */ /* 0x001fe20000000000 */
.L_x_1:
[----:B------:R-:W-:Y:S05]  /*0120*/  BSYNC B0 ;  /* 0x0000000000007941 */ /* 0x000fea0003800000 */
.L_x_0:
[----:B------:R-:W0:Y:S02]  /*0130*/  SHFL.IDX PT, R5, R0, RZ, 0x1f ;  /* 0x00001fff00057589 */ /* 0x000e2400000e0000 */
[----:B0-----:R-:W-:-:S13]  /*0140*/  ISETP.NE.AND P0, PT, R5, RZ, PT ;  /* 0x000000ff0500720c */ /* 0x001fda0003f05270 */
[----:B------:R-:W-:Y:S05]  /*0150*/  @P0 BRA `(.L_x_2) ;  /* 0x0000000400ac0947 */ /* 0x000fea0003800000 */
[----:B------:R-:W-:Y:S01]  /*0160*/  ELECT P0, URZ, PT ;  /* 0x00000000003f782f */ /* 0x000fe20003800000 */
[----:B------:R-:W-:-:S12]  /*0170*/  BSSY B0, `(.L_x_2) ;  /* 0x0000069000007945 */ /* 0x000fd80003800000 */
[----:B------:R-:W-:Y:S05]  /*0180*/  @!P0 BRA `(.L_x_3) ;  /* 0x00000004009c8947 */ /* 0x000fea0003800000 */
[----:B------:R-:W0:Y:S01]  /*0190*/  S2UR UR8, SR_CgaCtaId ;  /* 0x00000000000879c3 */ /* 0x000e220000008800 */
[----:B------:R-:W-:Y:S01]  /*01a0*/  UMOV UR4, 0x400 ;  /* 0x0000040000047882 */ /* 0x000fe20000000000 */
[----:B------:R-:W-:Y:S01]  /*01b0*/  UMOV UR5, 0x1 ;  /* 0x0000000100057882 */ /* 0x000fe20000000000 */
[----:B------:R-:W-:Y:S02]  /*01c0*/  UMOV UR6, 0x4 ;  /* 0x0000000400067882 */ /* 0x000fe40000000000 */
[----:B------:R-:W-:-:S04]  /*01d0*/  UIADD3 UR6, -UR6, 0x100000, URZ ;  /* 0x0010000006067890 */ /* 0x000fc8000fffe13f */
[----:B------:R-:W-:Y:S02]  /*01e0*/  USHF.L.U32 UR7, UR6, 0xb, URZ ;  /* 0x0000000b06077899 */ /* 0x000fe4000800063f */
[----:B------:R-:W-:Y:S02]  /*01f0*/  USHF.L.U32 UR6, UR6, 0x1, URZ ;  /* 0x0000000106067899 */ /* 0x000fe4000800063f */
[----:B0-----:R-:W-:Y:S02]  /*0200*/  ULEA UR8, UR8, UR4, 0x18 ;  /* 0x0000000408087291 */ /* 0x001fe4000f8ec03f */
[----:B------:R-:W-:-:S04]  /*0210*/  UIADD3 UR4, -UR5, 0x100000, URZ ;  /* 0x0010000005047890 */ /* 0x000fc8000fffe13f */
[----:B------:R-:W-:Y:S02]  /*0220*/  USHF.L.U32 UR5, UR4, 0xb, URZ ;  /* 0x0000000b04057899 */ /* 0x000fe4000800063f */
[----:B------:R-:W-:Y:S01]  /*0230*/  USHF.L.U32 UR4, UR4, 0x1, URZ ;  /* 0x0000000104047899 */ /* 0x000fe2000800063f */
[----:B------:R-:W0:Y:S11]  /*0240*/  FENCE.VIEW.ASYNC.S ;  /* 0x00000000000073c6 */ /* 0x000e360000000000 */
[----:B0-----:R0:W1:Y:S01]  /*0250*/  SYNCS.EXCH.64 URZ, [UR8], UR4 ;  /* 0x00000004083f75b2 */ /* 0x0010620008000100 */
[----:B------:R0:W2:Y:S01]  /*0260*/  SYNCS.EXCH.64 URZ, [UR8+0x168], UR6 ;  /* 0x00016806083f75b2 */ /* 0x0000a20008000100 */
[----:B------:R0:W3:Y:S01]  /*0270*/  SYNCS.EXCH.64 URZ, [UR8+0x8], UR4 ;  /* 0x00000804083f75b2 */ /* 0x0000e20008000100 */
[----:B------:R0:W4:Y:S01]  /*0280*/  SYNCS.EXCH.64 URZ, [UR8+0x170], UR6 ;  /* 0x00017006083f75b2 */ /* 0x0001220008000100 */
[----:B------:R0:W0:Y:S01]  /*0290*/  SYNCS.EXCH.64 URZ, [UR8+0x10], UR4 ;  /* 0x00001004083f75b2 */ /* 0x0000220008000100 */
        /* <DEDUP_REMOVED lines=85> */
[----:B-1234-:R-:W-:Y:S01]  /*07f0*/  NOP ;  /* 0x0000000000007918 */ /* 0x01efe20000000000 */
.L_x_3:
[----:B0-----:R-:W-:Y:S05]  /*0800*/  BSYNC B0 ;  /* 0x0000000000007941 */ /* 0x001fea0003800000 */
.L_x_2:
[----:B------:R-:W-:Y:S01]  /*0810*/  SHF.R.S32.HI R4, RZ, 0x1f, R47 ;  /* 0x0000001fff047819 */ /* 0x000fe2000001142f */
[----:B------:R-:W0:Y:S01]  /*0820*/  SHFL.IDX PT, R0, R0, RZ, 0x1f ;  /* 0x00001fff00007589 */ /* 0x000e2200000e0000 */
[----:B------:R-:W1:Y:S01]  /*0830*/  S2UR UR8, SR_CTAID.X ;  /* 0x00000000000879c3 */ /* 0x000e620000002500 */
[----:B------:R-:W-:Y:S02]  /*0840*/  ELECT P0, URZ, PT ;  /* 0x00000000003f782f */ /* 0x000fe40003800000 */
[----:B------:R-:W-:Y:S01]  /*0850*/  LEA.HI R4, R4, R47, RZ, 0x7 ;  /* 0x0000002f04047211 */ /* 0x000fe200078f38ff */
[----:B------:R-:W-:Y:S01]  /*0860*/  ULDC UR4, c[0x0][0x150] ;  /* 0x0000540000047ab9 */ /* 0x000fe20000000800 */
[----:B------:R-:W-:Y:S01]  /*0870*/  SHF.R.S32.HI R6, RZ, 0x1f, R5 ;  /* 0x0000001fff067819 */ /* 0x000fe20000011405 */
[----:B------:R-:W-:Y:S01]  /*0880*/  NOP ;  /* 0x0000000000007918 */ /* 0x000fe20000000000 */
[----:B------:R-:W-:Y:S01]  /*0890*/  LOP3.LUT R4, R4, 0xffffff80, RZ, 0xc0, !PT ;  /* 0xffffff8004047812 */ /* 0x000fe200078ec0ff */
[----:B------:R-:W-:Y:S01]  /*08a0*/  NOP ;  /* 0x0000000000007918 */ /* 0x000fe20000000000 */
[----:B------:R-:W-:Y:S01]  /*08b0*/  LEA.HI R6, R6, R5, RZ, 0x2 ;  /* 0x0000000506067211 */ /* 0x000fe200078f10ff */
[----:B------:R-:W2:Y:S01]  /*08c0*/  LDC R11, c[0x0][0x144] ;  /* 0x00005100ff0b7b82 */ /* 0x000ea20000000800 */
[----:B------:R-:W-:Y:S01]  /*08d0*/  IMAD.MOV.U32 R22, RZ, RZ, 0x1 ;  /* 0x00000001ff167424 */ /* 0x000fe200078e00ff */
[----:B------:R-:W-:Y:S01]  /*08e0*/  ISETP.NE.AND P3, PT, R2, RZ, PT ;  /* 0x000000ff0200720c */ /* 0x000fe20003f65270 */
[----:B------:R-:W-:Y:S01]  /*08f0*/  IMAD.IADD R8, R47, 0x1, -R4 ;  /* 0x000000012f087824 */ /* 0x000fe200078e0a04 */
[----:B------:R-:W-:Y:S01]  /*0900*/  LOP3.LUT R6, R6, 0x3ffffffc, RZ, 0xc0, !PT ;  /* 0x3ffffffc06067812 */ /* 0x000fe200078ec0ff */
[----:B------:R-:W3:Y:S03]  /*0910*/  S2R R4, SR_CTAID.Y ;  /* 0x0000000000047919 */ /* 0x000ee60000002600 */
[----:B------:R-:W-:Y:S01]  /*0920*/  SHF.R.S32.HI R9, RZ, 0x1f, R8 ;  /* 0x0000001fff097819 */ /* 0x000fe20000011408 */
[----:B------:R-:W-:Y:S01]  /*0930*/  IMAD.IADD R6, R5, 0x1, -R6 ;  /* 0x0000000105067824 */ /* 0x000fe200078e0a06 */
[----:B------:R-:W4:Y:S02]  /*0940*/  LDC R13, c[0x0][0x140] ;  /* 0x00005000ff0d7b82 */ /* 0x000f240000000800 */
[----:B------:R-:W-:-:S02]  /*0950*/  LEA.HI R9, R9, R8, RZ, 0x3 ;  /* 0x0000000809097211 */ /* 0x000fc400078f18ff */
[----:B0-----:R-:W-:Y:S02]  /*0960*/  ISETP.NE.OR P0, PT, R0, RZ, !P0 ;  /* 0x000000ff0000720c */ /* 0x001fe40004705670 */
[--C-:B------:R-:W-:Y:S02]  /*0970*/  SHF.R.S32.HI R0, RZ, 0x3, R9.reuse ;  /* 0x00000003ff007819 */ /* 0x100fe40000011409 */
[----:B-1----:R-:W-:Y:S02]  /*0980*/  I2FP.F32.U32 R10, UR8 ;  /* 0x00000008000a7c45 */ /* 0x002fe40008201000 */
[----:B------:R-:W-:-:S03]  /*0990*/  SHF.R.S32.HI R9, RZ, 0x1f, R9 ;  /* 0x0000001fff097819 */ /* 0x000fc60000011409 */
[----:B------:R-:W-:Y:S01]  /*09a0*/  FMUL R10, R10, UR4 ;  /* 0x000000040a0a7c20 */ /* 0x000fe20008400000 */
[----:B------:R-:W-:Y:S01]  /*09b0*/  LEA.HI R9, R9, R0, RZ, 0x2 ;  /* 0x0000000009097211 */ /* 0x000fe200078f10ff */
[----:B------:R-:W-:Y:S02]  /*09c0*/  ULDC UR4, c[0x0][0x154] ;  /* 0x0000550000047ab9 */ /* 0x000fe40000000800 */
[----:B------:R-:W-:Y:S01]  /*09d0*/  VOTEU.ALL UP0, P0 ;  /* 0x00000000003f7886 */ /* 0x000fe20000000000 */
[----:B------:R-:W-:Y:S01]  /*09e0*/  LOP3.LUT R9, R9, 0xfffffffc, RZ, 0xc0, !PT ;  /* 0xfffffffc09097812 */ /* 0x000fe200078ec0ff */
[----:B------:R-:W0:Y:S01]  /*09f0*/  F2I.U32.TRUNC.NTZ R10, R10 ;  /* 0x0000000a000a7305 */ /* 0x000e22000020f000 */
[----:B------:R-:W-:Y:S02]  /*0a00*/  VOTEU.ALL UP1, P0 ;  /* 0x00000000003f7886 */ /* 0x000fe40000020000 */
[----:B------:R-:W1:Y:S01]  /*0a10*/  @!UP0 S2UR UR7, SR_CgaCtaId ;  /* 0x00000000000789c3 */ /* 0x000e620000008800 */
[----:B------:R-:W-:Y:S01]  /*0a20*/  IMAD.IADD R9, R0, 0x1, -R9 ;  /* 0x0000000100097824 */ /* 0x000fe200078e0a09 */
[----:B------:R-:W-:Y:S01]  /*0a30*/  SHF.R.S32.HI R0, RZ, 0x1f, R3 ;  /* 0x0000001fff007819 */ /* 0x000fe20000011403 */
[----:B------:R-:W-:Y:S01]  /*0a40*/  @!UP0 UMOV UR6, 0x400 ;  /* 0x0000040000068882 */ /* 0x000fe20000000000 */
[----:B----4-:R-:W-:Y:S01]  /*0a50*/  ISETP.EQ.U32.AND P2, PT, R13, 0x1, PT ;  /* 0x000000010d00780c */ /* 0x010fe20003f42070 */
[----:B------:R-:W-:Y:S01]  /*0a60*/  IMAD R19, R6, 0x4, R9 ;  /* 0x0000000406137824 */ /* 0x000fe200078e0209 */
[----:B---3--:R-:W-:-:S02]  /*0a70*/  I2FP.F32.U32 R12, R4 ;  /* 0x00000004000c7245 */ /* 0x008fc40000201000 */
[----:B------:R-:W3:Y:S01]  /*0a80*/  LDC R9, c[0x0][0x148] ;  /* 0x00005200ff097b82 */ /* 0x000ee20000000800 */
[----:B------:R-:W-:Y:S02]  /*0a90*/  LEA.HI R0, R0, R3, RZ, 0x2 ;  /* 0x0000000300007211 */ /* 0x000fe400078f10ff */
[----:B------:R-:W-:Y:S01]  /*0aa0*/  LEA.HI R6, R19, R19, RZ, 0x1 ;  /* 0x0000001313067211 */ /* 0x000fe200078f08ff */
[----:B0-----:R-:W-:Y:S02]  /*0ab0*/  IMAD.MOV R14, RZ, RZ, -R10 ;  /* 0x000000ffff0e7224 */ /* 0x001fe400078e0a0a */
[----:B------:R-:W-:Y:S01]  /*0ac0*/  FMUL R12, R12, UR4 ;  /* 0x000000040c0c7c20 */ /* 0x000fe20008400000 */
[----:B------:R-:W-:Y:S01]  /*0ad0*/  LOP3.LUT R0, R0, 0xfffffffc, RZ, 0xc0, !PT ;  /* 0xfffffffc00007812 */ /* 0x000fe200078ec0ff */
[----:B------:R-:W-:Y:S01]  /*0ae0*/  UMOV UR4, 0x20 ;  /* 0x0000002000047882 */ /* 0x000fe20000000000 */
[----:B------:R-:W-:Y:S01]  /*0af0*/  LOP3.LUT R10, R6, 0xfffffffe, RZ, 0xc0, !PT ;  /* 0xfffffffe060a7812 */ /* 0x000fe200078ec0ff */
[----:B--2---:R-:W-:Y:S01]  /*0b00*/  IMAD R6, R11, R14, UR8 ;  /* 0x000000080b067e24 */ /* 0x004fe2000f8e020e */
[----:B------:R-:W-:-:S04]  /*0b10*/  @!UP0 UIADD3 UR4, -UR4, 0x100000, URZ ;  /* 0x0010000004048890 */ /* 0x000fc8000fffe13f */
[----:B------:R-:W-:Y:S02]  /*0b20*/  @!UP0 USHF.L.U32 UR5, UR4, 0xb, URZ ;  /* 0x0000000b04058899 */ /* 0x000fe4000800063f */
[----:B------:R-:W-:Y:S01]  /*0b30*/  @!UP0 USHF.L.U32 UR4, UR4, 0x1, URZ ;  /* 0x0000000104048899 */ /* 0x000fe2000800063f */
[----:B------:R-:W0:Y:S01]  /*0b40*/  F2I.U32.TRUNC.NTZ R12, R12 ;  /* 0x0000000c000c7305 */ /* 0x000e22000020f000 */
[----:B------:R-:W-:Y:S02]  /*0b50*/  IMAD.IADD R3, R3, 0x1, -R0 ;  /* 0x0000000103037824 */ /* 0x000fe400078e0a00 */
[C---:B------:R-:W-:Y:S02]  /*0b60*/  IMAD.IADD R11, R19.reuse, 0x1, -R10 ;  /* 0x00000001130b7824 */ /* 0x040fe400078e0a0a */
[----:B------:R-:W-:Y:S01]  /*0b70*/  IMAD.SHL.U32 R10, R19, 0x4, RZ ;  /* 0x00000004130a7824 */ /* 0x000fe200078e00ff */
[----:B-1----:R-:W-:Y:S01]  /*0b80*/  @!UP0 ULEA UR6, UR7, UR6, 0x18 ;  /* 0x0000000607068291 */ /* 0x002fe2000f8ec03f */
[----:B------:R-:W-:Y:S01]  /*0b90*/  ISETP.NE.AND P1, PT, R3, 0x3, PT ;  /* 0x000000030300780c */ /* 0x000fe20003f25270 */
[----:B------:R-:W-:Y:S01]  /*0ba0*/  VOTEU.ALL UP0, P0 ;  /* 0x00000000003f7886 */ /* 0x000fe20000000000 */
[----:B------:R-:W-:-:S02]  /*0bb0*/  ISETP.NE.AND P4, PT, R11, R6, PT ;  /* 0x000000060b00720c */ /* 0x000fc40003f85270 */
[----:B------:R-:W-:Y:S02]  /*0bc0*/  LOP3.LUT R19, R19, 0xc, R10, 0x78, !PT ;  /* 0x0000000c13137812 */ /* 0x000fe400078e780a */
[----:B------:R-:W-:Y:S01]  /*0bd0*/  LOP3.LUT P0, RZ, R8, 0x7, RZ, 0xc0, !PT ;  /* 0x0000000708ff7812 */ /* 0x000fe2000780c0ff */
[C---:B------:R-:W-:Y:S01]  /*0be0*/  VIADD R8, R2.reuse, 0xffffffff ;  /* 0xffffffff02087836 */ /* 0x040fe20000000000 */
[----:B------:R-:W-:Y:S01]  /*0bf0*/  ISETP.EQ.OR P1, PT, R3, RZ, !P1 ;  /* 0x000000ff0300720c */ /* 0x000fe20004f22670 */
[----:B0-----:R-:W-:Y:S01]  /*0c00*/  IMAD.MOV R23, RZ, RZ, -R12 ;  /* 0x000000ffff177224 */ /* 0x001fe200078e0a0c */
[----:B------:R-:W-:Y:S01]  /*0c10*/  ISETP.LT.U32.AND P0, PT, R19, 0x2, !P0 ;  /* 0x000000021300780c */ /* 0x000fe20004701070 */
[----:B------:R-:W0:Y:S02]  /*0c20*/  FENCE.VIEW.ASYNC.S ;  /* 0x00000000000073c6 */ /* 0x000e240000000000 */
[----:B0-----:R0:W1:Y:S01]  /*0c30*/  @!UP0 SYNCS.EXCH.64 URZ, [UR6+0x2e0], UR4 ;  /* 0x0002e004063f85b2 */ /* 0x0010620008000100 */
[----:B------:R-:W-:Y:S01]  /*0c40*/  ISETP.EQ.AND P1, PT, R2, RZ, P1 ;  /* 0x000000ff0200720c */ /* 0x000fe20000f22270 */
[----:B---3--:R-:W-:Y:S01]  /*0c50*/  IMAD R11, R9, R23, R4 ;  /* 0x00000017090b7224 */ /* 0x008fe200078e0204 */
[----:B------:R-:W-:-:S02]  /*0c60*/  ISETP.GE.U32.AND P6, PT, R8, 0x2, PT ;  /* 0x000000020800780c */ /* 0x000fc40003fc6070 */
[----:B------:R-:W-:Y:S02]  /*0c70*/  @P4 LEA.HI R0, R19, R19, RZ, 0x1 ;  /* 0x0000001313004211 */ /* 0x000fe400078f08ff */
[----:B------:R-:W-:Y:S02]  /*0c80*/  SEL R18, RZ, 0x1, !P1 ;  /* 0x00000001ff127807 */ /* 0x000fe40004800000 */
[----:B------:R-:W-:Y:S02]  /*0c90*/  @P4 SHF.R.S32.HI R0, RZ, 0x1, R0 ;  /* 0x00000001ff004819 */ /* 0x000fe40000011400 */
[----:B------:R-:W-:Y:S02]  /*0ca0*/  SEL R18, R18, 0x2, P6 ;  /* 0x0000000212127807 */ /* 0x000fe40003000000 */
[----:B------:R-:W-:Y:S02]  /*0cb0*/  @P4 ISETP.NE.AND P5, PT, R0, R11, PT ;  /* 0x0000000b0000420c */ /* 0x000fe40003fa5270 */
[----:B------:R-:W-:Y:S01]  /*0cc0*/  SEL R11, RZ, 0x1, !P0 ;  /* 0x00000001ff0b7807 */ /* 0x000fe20004000000 */
[----:B------:R0:W2:Y:S01]  /*0cd0*/  @!UP1 SYNCS.EXCH.64 URZ, [UR6+0x2e8], UR4 ;  /* 0x0002e804063f95b2 */ /* 0x0000a20008000100 */
[----:B------:R-:W-:Y:S01]  /*0ce0*/  @P4 SEL R22, RZ, 0x1, P5 ;  /* 0x00000001ff164807 */ /* 0x000fe20002800000 */
[----:B------:R-:W-:Y:S01]  /*0cf0*/  NOP ;  /* 0x0000000000007918 */ /* 0x000fe20000000000 */
[----:B------:R-:W-:-:S02]  /*0d00*/  LOP3.LUT R0, R47, 0x7f, RZ, 0xc0, !PT ;  /* 0x0000007f2f007812 */ /* 0x000fc400078ec0ff */
[----:B------:R-:W-:Y:S01]  /*0d10*/  LOP3.LUT R22, R22, R11, RZ, 0xc0, !PT ;  /* 0x0000000b16167212 */ /* 0x000fe200078ec0ff */
[----:B01----:R-:W-:Y:S06]  /*0d20*/  @!P2 BRA `(.L_x_4) ;  /* 0x000000000008a947 */ /* 0x003fec0003800000 */
[----:B--2---:R-:W-:Y:S01]  /*0d30*/  UCGABAR_ARV ;  /* 0x00000000000079c7 */ /* 0x004fe20008000000 */
[----:B------:R-:W-:Y:S05]  /*0d40*/  BRA `(.L_x_5) ;  /* 0x0000000000047947 */ /* 0x000fea0003800000 */
.L_x_4:
[----:B--2---:R-:W-:Y:S01]  /*0d50*/  NOP ;  /* 0x0000000000007918 */ /* 0x004fe20000000000 */
.L_x_5:
[----:B------:R-:W0:Y:S01]  /*0d60*/  LDC R16, c[0x0][0x65c] ;  /* 0x00019700ff107b82 */ /* 0x000e220000000800 */
[----:B------:R-:W-:Y:S02]  /*0d70*/  IMAD.U32 R10, RZ, RZ, UR8 ;  /* 0x00000008ff0a7e24 */ /* 0x000fe4000f8e00ff */
[----:B------:R-:W-:Y:S01]  /*0d80*/  IMAD.MOV.U32 R11, RZ, RZ, RZ ;  /* 0x000000ffff0b7224 */ /* 0x000fe200078e00ff */
[----:B0-----:R-:W-:-:S04]  /*0d90*/  ISETP.NE.AND P1, PT, R16, 0x1, PT ;  /* 0x000000011000780c */ /* 0x001fc80003f25270 */
[----:B------:R-:W-:-:S09]  /*0da0*/  P2R R2, PR, RZ, 0x2 ;  /* 0x00000002ff027803 */ /* 0x000fd20000000000 */
[----:B------:R-:W0:Y:S01]  /*0db0*/  @P1 LDC R13, c[0x0][0x10] ;  /* 0x00000400ff0d1b82 */ /* 0x000e220000000800 */
[----:B------:R-:W-:Y:S02]  /*0dc0*/  @P1 IMAD.MOV.U32 R5, RZ, RZ, RZ ;  /* 0x000000ffff051224 */ /* 0x000fe400078e00ff */
[----:B------:R-:W-:-:S05]  /*0dd0*/  @P1 IMAD.MOV.U32 R17, RZ, RZ, RZ ;  /* 0x000000ffff111224 */ /* 0x000fca00078e00ff */
[----:B------:R-:W1:Y:S01]  /*0de0*/  @!P1 LDC R15, c[0x0][0xc] ;  /* 0x00000300ff0f9b82 */ /* 0x000e620000000800 */
[----:B------:R-:W-:Y:S01]  /*0df0*/  ULDC UR4, c[0x0][0xc] ;  /* 0x0000030000047ab9 */ /* 0x000fe20000000800 */
[----:B------:R-:W-:Y:S01]  /*0e00*/  ULDC UR5, c[0x0][0x10] ;  /* 0x0000040000057ab9 */ /* 0x000fe20000000800 */
[----:B------:R-:W-:Y:S01]  /*0e10*/  ULDC UR6, c[0x0][0x14] ;  /* 0x0000050000067ab9 */ /* 0x000fe20000000800 */
[----:B------:R-:W-:-:S04]  /*0e20*/  UIMAD.WIDE.U32 UR4, UR4, UR5, URZ ;  /* 0x00000005040472a5 */ /* 0x000fc8000f8e003f */
[----:B------:R-:W-:Y:S02]  /*0e30*/  UIMAD.WIDE.U32 UR36, UR4, UR6, URZ ;  /* 0x00000006042472a5 */ /* 0x000fe4000f8e003f */
[----:B------:R-:W-:-:S04]  /*0e40*/  UIMAD UR42, UR5, UR6, URZ ;  /* 0x00000006052a72a4 */ /* 0x000fc8000f8e023f */
[----:B------:R-:W-:Y:S01]  /*0e50*/  UIADD3 UR42, UR37, UR42, URZ ;  /* 0x0000002a252a7290 */ /* 0x000fe2000fffe03f */
[----:B0-----:R-:W-:-:S04]  /*0e60*/  @P1 IMAD.WIDE.U32 R12, R13, UR8, R4 ;  /* 0x000000080d0c1c25 */ /* 0x001fc8000f8e0004 */
[----:B------:R-:W-:Y:S02]  /*0e70*/  @P1 IMAD.MOV.U32 R2, RZ, RZ, R12 ;  /* 0x000000ffff021224 */ /* 0x000fe400078e000c */
[----:B------:R-:W-:Y:S02]  /*0e80*/  @P1 IMAD.IADD R17, R13, 0x1, R17 ;  /* 0x000000010d111824 */ /* 0x000fe400078e0211 */
[----:B-1----:R-:W-:-:S04]  /*0e90*/  @!P1 IMAD.WIDE.U32 R10, R4, R15, R10 ;  /* 0x0000000f040a9225 */ /* 0x002fc800078e000a */
[----:B------:R-:W-:Y:S02]  /*0ea0*/  @!P1 IMAD.MOV.U32 R2, RZ, RZ, R10 ;  /* 0x000000ffff029224 */ /* 0x000fe400078e000a */
[----:B------:R-:W-:Y:S01]  /*0eb0*/  @!P1 IMAD.MOV.U32 R17, RZ, RZ, R11 ;  /* 0x000000ffff119224 */ /* 0x000fe200078e000b */
[----:B------:R-:W-:Y:S06]  /*0ec0*/  @!P2 BRA `(.L_x_6) ;  /* 0x00000000000ca947 */ /* 0x000fec0003800000 */
[----:B------:R-:W-:Y:S01]  /*0ed0*/  UCGABAR_WAIT ;  /* 0x0000000000007dc7 */ /* 0x000fe20008000000 */
[----:B------:R-:W-:Y:S01]  /*0ee0*/  CCTL.IVALL ;  /* 0x00000000ff00798f */ /* 0x000fe20002000000 */
[----:B------:R-:W-:Y:S05]  /*0ef0*/  BRA `(.L_x_7) ;  /* 0x0000000000047947 */ /* 0x000fea0003800000 */
.L_x_6:
[----:B------:R-:W-:Y:S06]  /*0f00*/  BAR.SYNC.DEFER_BLOCKING 0x0 ;  /* 0x0000000000007b1d */ /* 0x000fec0000010000 */
.L_x_7:
[----:B------:R-:W-:Y:S05]  /*0f10*/  @!P3 BRA `(.L_x_8) ;  /* 0x0000002c0064b947 */ /* 0x000fea0003800000 */
[----:B------:R-:W-:-:S13]  /*0f20*/  ISETP.GT.U32.AND P0, PT, R8, 0x1, PT ;  /* 0x000000010800780c */ /* 0x000fda0003f04070 */
[----:B------:R-:W-:Y:S05]  /*0f30*/  @P0 EXIT ;  /* 0x000000000000094d */ /* 0x000fea0003800000 */
[----:B------:R-:W-:Y:S01]  /*0f40*/  ULDC.64 UR4, c[0x0][0x650] ;  /* 0x0001940000047ab9 */ /* 0x000fe20000000a00 */
[----:B------:R-:W-:Y:S01]  /*0f50*/  PRMT R3, RZ, 0x7610, R3 ;  /* 0x00007610ff037816 */ /* 0x000fe20000000003 */
[----:B------:R-:W-:Y:S01]  /*0f60*/  IMAD.MOV.U32 R55, RZ, RZ, -0x1 ;  /* 0xffffffffff377424 */ /* 0x000fe200078e00ff */
[----:B------:R-:W-:Y:S01]  /*0f70*/  ISETP.GE.U32.AND P0, PT, R2, UR4, PT ;  /* 0x0000000402007c0c */ /* 0x000fe2000bf06070 */
[----:B------:R-:W-:Y:S02]  /*0f80*/  IMAD.MOV.U32 R52, RZ, RZ, -0x1 ;  /* 0xffffffffff347424 */ /* 0x000fe400078e00ff */
[----:B------:R-:W-:Y:S01]  /*0f90*/  IMAD.MOV.U32 R53, RZ, RZ, -0x1 ;  /* 0xffffffffff357424 */ /* 0x000fe200078e00ff */
[----:B------:R-:W-:-:S13]  /*0fa0*/  ISETP.GE.U32.AND.EX P0, PT, R17, UR5, PT, P0 ;  /* 0x0000000511007c0c */ /* 0x000fda000bf06100 */
[----:B------:R-:W-:Y:S05]  /*0fb0*/  @P0 BRA `(.L_x_9) ;  /* 0x00000004002c0947 */ /* 0x000fea0003800000 */
[----:B------:R-:W0:Y:S01]  /*0fc0*/  LDC.64 R24, c[0x0][0x628] ;  /* 0x00018a00ff187b82 */ /* 0x000e220000000a00 */
[----:B------:R-:W-:Y:S02]  /*0fd0*/  IMAD.MOV.U32 R10, RZ, RZ, R2 ;  /* 0x000000ffff0a7224 */ /* 0x000fe400078e0002 */
[----:B------:R-:W-:-:S05]  /*0fe0*/  IMAD.MOV.U32 R11, RZ, RZ, R17 ;  /* 0x000000ffff0b7224 */ /* 0x000fca00078e0011 */
[----:B------:R-:W1:Y:S08]  /*0ff0*/  LDC R8, c[0x0][0x630] ;  /* 0x00018c00ff087b82 */ /* 0x000e700000000800 */
[----:B------:R-:W2:Y:S01]  /*1000*/  LDC.64 R26, c[0x0][0x620] ;  /* 0x00018800ff1a7b82 */ /* 0x000ea20000000a00 */
[----:B0-----:R-:W-:-:S04]  /*1010*/  ISETP.NE.U32.AND P0, PT, R24, RZ, PT ;  /* 0x000000ff1800720c */ /* 0x001fc80003f05070 */
[----:B------:R-:W-:-:S13]  /*1020*/  ISETP.NE.AND.EX P0, PT, R25, RZ, PT, P0 ;  /* 0x000000ff1900720c */ /* 0x000fda0003f05300 */
[----:B-12---:R-:W-:Y:S05]  /*1030*/  @!P0 BRA `(.L_x_10) ;  /* 0x0000000000288947 */ /* 0x006fea0003800000 */
[----:B------:R-:W0:Y:S02]  /*1040*/  LDC R3, c[0x0][0x634] ;  /* 0x00018d00ff037b82 */ /* 0x000e240000000800 */
[----:B0-----:R-:W-:-:S05]  /*1050*/  IADD3 R3, P0, R2, R3, RZ ;  /* 0x0000000302037210 */ /* 0x001fca0007f1e0ff */
[----:B------:R-:W-:-:S04]  /*1060*/  IMAD.X R21, RZ, RZ, R17, P0 ;  /* 0x000000ffff157224 */ /* 0x000fc800000e0611 */
[----:B------:R-:W-:-:S04]  /*1070*/  IMAD.WIDE.U32 R10, R21, R24, RZ ;  /* 0x00000018150a7225 */ /* 0x000fc800078e00ff */
[----:B------:R-:W-:-:S04]  /*1080*/  IMAD.WIDE.U32 R12, P0, R3, R25, R10 ;  /* 0x00000019030c7225 */ /* 0x000fc8000780000a */
[----:B------:R-:W-:-:S04]  /*1090*/  IMAD.WIDE.U32 R10, R3, R24, RZ ;  /* 0x00000018030a7225 */ /* 0x000fc800078e00ff */
[----:B------:R-:W-:Y:S01]  /*10a0*/  IMAD.X R15, RZ, RZ, RZ, P0 ;  /* 0x000000ffff0f7224 */ /* 0x000fe200000e06ff */
[----:B------:R-:W-:Y:S01]  /*10b0*/  IADD3 RZ, P0, R11, R12, RZ ;  /* 0x0000000c0bff7210 */ /* 0x000fe20007f1e0ff */
[----:B------:R-:W-:-:S04]  /*10c0*/  IMAD.MOV.U32 R14, RZ, RZ, R13 ;  /* 0x000000ffff0e7224 */ /* 0x000fc800078e000d */
[----:B------:R-:W-:-:S08]  /*10d0*/  IMAD.WIDE.U32.X R10, R21, R25, R14, P0 ;  /* 0x00000019150a7225 */ /* 0x000fd000000e040e */
.L_x_10:
[-CC-:B------:R-:W-:Y:S01]  /*10e0*/  SHF.R.U64 R53, R10, R8.reuse, R11.reuse ;  /* 0x000000080a357219 */ /* 0x180fe2000000120b */
[----:B------:R-:W0:Y:S01]  /*10f0*/  LDC.64 R30, c[0x0][0x640] ;  /* 0x00019000ff1e7b82 */ /* 0x000e220000000a00 */
[----:B------:R-:W-:Y:S01]  /*1100*/  SHF.R.U32.HI R3, RZ, R8, R11 ;  /* 0x00000008ff037219 */ /* 0x000fe2000001160b */
[----:B------:R-:W-:Y:S01]  /*1110*/  IMAD R29, R9, R23, R4 ;  /* 0x00000017091d7224 */ /* 0x000fe200078e0204 */
[----:B------:R-:W-:Y:S01]  /*1120*/  IADD3 R5, P0, RZ, -R53, RZ ;  /* 0x80000035ff057210 */ /* 0x000fe20007f1e0ff */
[----:B------:R-:W-:-:S04]  /*1130*/  IMAD.MOV.U32 R23, RZ, RZ, 0x1 ;  /* 0x00000001ff177424 */ /* 0x000fc800078e00ff */
[----:B------:R-:W1:Y:S01]  /*1140*/  LDC R12, c[0x0][0x618] ;  /* 0x00018600ff0c7b82 */ /* 0x000e620000000800 */
[----:B------:R-:W-:-:S04]  /*1150*/  IMAD.X R3, RZ, RZ, ~R3, P0 ;  /* 0x000000ffff037224 */ /* 0x000fc800000e0e03 */
[-C--:B------:R-:W-:Y:S02]  /*1160*/  IMAD R8, R3, R26.reuse, RZ ;  /* 0x0000001a03087224 */ /* 0x080fe400078e02ff */
[----:B------:R-:W-:Y:S01]  /*1170*/  IMAD.MOV.U32 R3, RZ, RZ, R17 ;  /* 0x000000ffff037224 */ /* 0x000fe200078e0011 */
[----:B------:R-:W2:Y:S01]  /*1180*/  LDC R20, c[0x0][0x608] ;  /* 0x00018200ff147b82 */ /* 0x000ea20000000800 */
[----:B------:R-:W-:-:S04]  /*1190*/  IMAD.WIDE.U32 R10, R5, R26, R2 ;  /* 0x0000001a050a7225 */ /* 0x000fc800078e0002 */
[----:B------:R-:W-:-:S03]  /*11a0*/  IMAD R5, R5, R27, R8 ;  /* 0x0000001b05057224 */ /* 0x000fc600078e0208 */
[----:B------:R-:W3:Y:S01]  /*11b0*/  LDC R28, c[0x0][0x658] ;  /* 0x00019600ff1c7b82 */ /* 0x000ee20000000800 */
[----:B0-----:R-:W-:Y:S01]  /*11c0*/  ISETP.NE.U32.AND P0, PT, R30, RZ, PT ;  /* 0x000000ff1e00720c */ /* 0x001fe20003f05070 */
[----:B------:R-:W-:Y:S02]  /*11d0*/  IMAD.MOV.U32 R3, RZ, RZ, -0x1 ;  /* 0xffffffffff037424 */ /* 0x000fe400078e00ff */
[----:B------:R-:W-:Y:S01]  /*11e0*/  IMAD.IADD R5, R11, 0x1, R5 ;  /* 0x000000010b057824 */ /* 0x000fe200078e0205 */
[----:B------:R-:W-:-:S03]  /*11f0*/  ISETP.NE.AND.EX P0, PT, R31, RZ, PT, P0 ;  /* 0x000000ff1f00720c */ /* 0x000fc60003f05300 */
[----:B------:R-:W0:Y:S01]  /*1200*/  LDC R24, c[0x0][0x600] ;  /* 0x00018000ff187b82 */ /* 0x000e220000000800 */
[-CC-:B-1----:R-:W-:Y:S02]  /*1210*/  SHF.R.U64 R14, R10, R12.reuse, R5.reuse ;  /* 0x0000000c0a0e7219 */ /* 0x182fe40000001205 */
[----:B------:R-:W-:-:S05]  /*1220*/  SHF.R.U32.HI R5, RZ, R12, R5 ;  /* 0x0000000cff057219 */ /* 0x000fca0000011605 */
[----:B------:R-:W1:Y:S01]  /*1230*/  LDC R15, c[0x0][0x648] ;  /* 0x00019200ff0f7b82 */ /* 0x000e620000000800 */
[-CC-:B--2---:R-:W-:Y:S02]  /*1240*/  SHF.R.U64 R27, R14, R20.reuse, R5.reuse ;  /* 0x000000140e1b7219 */ /* 0x184fe40000001205 */
[----:B------:R-:W-:-:S05]  /*1250*/  SHF.R.U32.HI R5, RZ, R20, R5 ;  /* 0x00000014ff057219 */ /* 0x000fca0000011605 */
[----:B------:R-:W2:Y:S01]  /*1260*/  LDC R21, c[0x0][0x638] ;  /* 0x00018e00ff157b82 */ /* 0x000ea20000000800 */
[-CC-:B---3--:R-:W-:Y:S02]  /*1270*/  SHF.R.U64 R20, R27, R28.reuse, R5.reuse ;  /* 0x0000001c1b147219 */ /* 0x188fe40000001205 */
[-C--:B------:R-:W-:Y:S02]  /*1280*/  SHF.L.U32 R3, R3, R28.reuse, RZ ;  /* 0x0000001c03037219 */ /* 0x080fe400000006ff */
[----:B------:R-:W-:Y:S01]  /*1290*/  SHF.R.U32.HI R5, RZ, R28, R5 ;  /* 0x0000001cff057219 */ /* 0x000fe20000011605 */
[----:B------:R-:W-:Y:S01]  /*12a0*/  IMAD.MOV.U32 R4, RZ, RZ, R20 ;  /* 0x000000ffff047224 */ /* 0x000fe200078e0014 */
[----:B------:R-:W-:Y:S01]  /*12b0*/  LOP3.LUT R12, RZ, R3, RZ, 0x33, !PT ;  /* 0x00000003ff0c7212 */ /* 0x000fe200078e33ff */
[----:B------:R-:W3:Y:S01]  /*12c0*/  LDC R25, c[0x0][0x610] ;  /* 0x00018400ff197b82 */ /* 0x000ee20000000800 */
[----:B------:R-:W-:Y:S05]  /*12d0*/  @!P0 BRA `(.L_x_11) ;  /* 0x0000000000288947 */ /* 0x000fea0003800000 */
[----:B------:R-:W4:Y:S02]  /*12e0*/  LDC R3, c[0x0][0x64c] ;  /* 0x00019300ff037b82 */ /* 0x000f240000000800 */
[----:B----4-:R-:W-:-:S05]  /*12f0*/  IADD3 R3, P0, R20, R3, RZ ;  /* 0x0000000314037210 */ /* 0x010fca0007f1e0ff */
        /* <DEDUP_REMOVED lines=8> */
.L_x_11:
[----:B-1----:R-:W-:Y:S01]  /*1380*/  SHF.R.U64 R4, R4, R15, R5 ;  /* 0x0000000f04047219 */ /* 0x002fe20000001205 */
[----:B0-----:R-:W-:Y:S01]  /*1390*/  VIADD R5, R24, 0xffffffff ;  /* 0xffffffff18057836 */ /* 0x001fe20000000000 */
[----:B------:R-:W-:Y:S02]  /*13a0*/  SHF.L.U32 R3, R23, R28, RZ ;  /* 0x0000001c17037219 */ /* 0x000fe400000006ff */
[----:B------:R-:W-:Y:S01]  /*13b0*/  LOP3.LUT R12, R27, R12, RZ, 0xc0, !PT ;  /* 0x0000000c1b0c7212 */ /* 0x000fe200078ec0ff */
[----:B------:R-:W-:Y:S01]  /*13c0*/  IMAD.MOV R8, RZ, RZ, -R4 ;  /* 0x000000ffff087224 */ /* 0x000fe200078e0a04 */
[----:B------:R-:W-:Y:S02]  /*13d0*/  SEL R6, R6, R29, !P1 ;  /* 0x0000001d06067207 */ /* 0x000fe40004800000 */
[----:B------:R-:W-:Y:S01]  /*13e0*/  LOP3.LUT R5, R14, R5, RZ, 0xc0, !PT ;  /* 0x000000050e057212 */ /* 0x000fe200078ec0ff */
[----:B------:R-:W-:Y:S02]  /*13f0*/  IMAD R9, R3, R4, R12 ;  /* 0x0000000403097224 */ /* 0x000fe400078e020c */
[----:B--2---:R-:W-:-:S02]  /*1400*/  IMAD R3, R8, R21, R20 ;  /* 0x0000001508037224 */ /* 0x004fc400078e0214 */
[----:B---3--:R-:W-:Y:S02]  /*1410*/  IMAD R6, R9, R25, R6 ;  /* 0x0000001909067224 */ /* 0x008fe400078e0206 */
[----:B------:R-:W-:Y:S02]  /*1420*/  IMAD R55, R3, R24, R5 ;  /* 0x0000001803377224 */ /* 0x000fe400078e0205 */
[----:B------:R-:W-:-:S03]  /*1430*/  IMAD.MOV.U32 R4, RZ, RZ, 0x1 ;  /* 0x00000001ff047424 */ /* 0x000fc600078e00ff */
[----:B------:R-:W-:Y:S02]  /*1440*/  SEL R52, R55, R6, !P1 ;  /* 0x0000000637347207 */ /* 0x000fe40004800000 */
[----:B------:R-:W-:Y:S02]  /*1450*/  PRMT R3, R4, 0x7610, R3 ;  /* 0x0000761004037816 */ /* 0x000fe40000000003 */
[----:B------:R-:W-:-:S07]  /*1460*/  SEL R55, R6, R55, !P1 ;  /* 0x0000003706377207 */ /* 0x000fce0004800000 */
.L_x_9:
[----:B------:R-:W-:-:S08]  /*1470*/  NOP ;  /* 0x0000000000007918 */ /* 0x000fd00000000000 */
[----:B------:R-:W0:Y:S02]  /*1480*/  USETMAXREG.TRY_ALLOC.CTAPOOL UP0, 0xe8 ;  /* 0x000000e8000079c8 */ /* 0x000e240008000600 */
[----:B0-----:R-:W-:-:S13]  /*1490*/  PLOP3.LUT P0, PT, PT, PT, UP0, 0x80, 0x0 ;  /* 0x000000000000781c */ /* 0x001fda0003f0f008 */
[----:B------:R-:W-:Y:S05]  /*14a0*/  @!P0 BRA `(.L_x_9) ;  /* 0xfffffffc00f08947 */ /* 0x000fea000383ffff */
[----:B------:R-:W-:Y:S01]  /*14b0*/  ULDC.64 UR4, c[0x0][0x598] ;  /* 0x0001660000047ab9 */ /* 0x000fe20000000a00 */
[----:B------:R-:W-:Y:S01]  /*14c0*/  ULDC.64 UR38, c[0x0][0x208] ;  /* 0x0000820000267ab9 */ /* 0x000fe20000000a00 */
[----:B------:R-:W-:-:S04]  /*14d0*/  ISETP.NE.U32.AND P0, PT, RZ, UR4, PT ;  /* 0x00000004ff007c0c */ /* 0x000fc8000bf05070 */
[----:B------:R-:W-:-:S13]  /*14e0*/  ISETP.NE.AND.EX P0, PT, RZ, UR5, PT, P0 ;  /* 0x00000005ff007c0c */ /* 0x000fda000bf05300 */
[----:B------:R-:W-:Y:S05]  /*14f0*/  @!P0 BRA `(.L_x_12) ;  /* 0x00000000001c8947 */ /* 0x000fea0003800000 */
[----:B------:R-:W0:Y:S02]  /*1500*/  LDC.64 R4, c[0x0][0x598] ;  /* 0x00016600ff047b82 */ /* 0x000e240000000a00 */
[----:B0-----:R-:W2:Y:S02]  /*1510*/  LDG.E.64 R4, desc[UR38][R4.64] ;  /* 0x0000002604047981 */ /* 0x001ea4000c1e1b00 */
[----:B--2---:R-:W-:-:S04]  /*1520*/  ISETP.NE.U32.AND P0, PT, R4, RZ, PT ;  /* 0x000000ff0400720c */ /* 0x004fc80003f05070 */
[----:B------:R-:W-:-:S13]  /*1530*/  ISETP.NE.AND.EX P0, PT, R5, RZ, PT, P0 ;  /* 0x000000ff0500720c */ /* 0x000fda0003f05300 */
[----:B------:R-:W-:Y:S05]  /*1540*/  @!P0 BRA `(.L_x_12) ;  /* 0x0000000000088947 */ /* 0x000fea0003800000 */
[----:B------:R0:W5:Y:S01]  /*1550*/  LD.E R23, desc[UR38][R4.64] ;  /* 0x0000002604177980 */ /* 0x000162000c101900 */
[----:B------:R-:W-:Y:S05]  /*1560*/  BRA `(.L_x_13) ;  /* 0x0000000000247947 */ /* 0x000fea0003800000 */
.L_x_12:
[----:B------:R-:W-:Y:S02]  /*1570*/  ULDC.64 UR4, c[0x0][0x588] ;  /* 0x0001620000047ab9 */ /* 0x000fe40000000a00 */
[----:B------:R-:W-:-:S04]  /*1580*/  ISETP.NE.U32.AND P0, PT, RZ, UR4, PT ;  /* 0x00000004ff007c0c */ /* 0x000fc8000bf05070 */
[----:B------:R-:W-:-:S13]  /*1590*/  ISETP.NE.AND.EX P0, PT, RZ, UR5, PT, P0 ;  /* 0x00000005ff007c0c */ /* 0x000fda000bf05300 */
[----:B------:R-:W-:Y:S05]  /*15a0*/  @!P0 BRA `(.L_x_14) ;  /* 0x00000000000c8947 */ /* 0x000fea0003800000 */
[----:B------:R-:W0:Y:S02]  /*15b0*/  LDC.64 R4, c[0x0][0x588] ;  /* 0x00016200ff047b82 */ /* 0x000e240000000a00 */
[----:B0-----:R1:W5:Y:S01]  /*15c0*/  LDG.E R23, desc[UR38][R4.64] ;  /* 0x0000002604177981 */ /* 0x001362000c1e1900 */
[----:B------:R-:W-:Y:S05]  /*15d0*/  BRA `(.L_x_13) ;  /* 0x0000000000087947 */ /* 0x000fea0003800000 */
.L_x_14:
[----:B------:R-:W-:Y:S02]  /*15e0*/  ULDC UR4, c[0x0][0x580] ;  /* 0x0001600000047ab9 */ /* 0x000fe40000000800 */
[----:B------:R-:W-:-:S07]  /*15f0*/  IMAD.U32 R23, RZ, RZ, UR4 ;  /* 0x00000004ff177e24 */ /* 0x000fce000f8e00ff */
.L_x_13:
[----:B------:R-:W-:Y:S02]  /*1600*/  ULDC.64 UR4, c[0x0][0x5a0] ;  /* 0x0001680000047ab9 */ /* 0x000fe40000000a00 */
[----:B------:R-:W-:-:S04]  /*1610*/  ISETP.NE.U32.AND P0, PT, RZ, UR4, PT ;  /* 0x00000004ff007c0c */ /* 0x000fc8000bf05070 */
[----:B------:R-:W-:-:S13]  /*1620*/  ISETP.NE.AND.EX P0, PT, RZ, UR5, PT, P0 ;  /* 0x00000005ff007c0c */ /* 0x000fda000bf05300 */
[----:B------:R-:W-:Y:S05]  /*1630*/  @!P0 BRA `(.L_x_15) ;  /* 0x00000000001c8947 */ /* 0x000fea0003800000 */
[----:B01----:R-:W0:Y:S02]  /*1640*/  LDC.64 R4, c[0x0][0x5a0] ;  /* 0x00016800ff047b82 */ /* 0x003e240000000a00 */
[----:B0-----:R-:W2:Y:S02]  /*1650*/  LDG.E.64 R4, desc[UR38][R4.64] ;  /* 0x0000002604047981 */ /* 0x001ea4000c1e1b00 */
[----:B--2---:R-:W-:-:S04]  /*1660*/  ISETP.NE.U32.AND P0, PT, R4, RZ, PT ;  /* 0x000000ff0400720c */ /* 0x004fc80003f05070 */
[----:B------:R-:W-:-:S13]  /*1670*/  ISETP.NE.AND.EX P0, PT, R5, RZ, PT, P0 ;  /* 0x000000ff0500720c */ /* 0x000fda0003f05300 */
[----:B------:R-:W-:Y:S05]  /*1680*/  @!P0 BRA `(.L_x_15) ;  /* 0x0000000000088947 */ /* 0x000fea0003800000 */
[----:B------:R0:W5:Y:S01]  /*1690*/  LD.E R42, desc[UR38][R4.64] ;  /* 0x00000026042a7980 */ /* 0x000162000c101900 */
[----:B------:R-:W-:Y:S05]  /*16a0*/  BRA `(.L_x_16) ;  /* 0x0000000000247947 */ /* 0x000fea0003800000 */
.L_x_15:
[----:B------:R-:W-:Y:S02]  /*16b0*/  ULDC.64 UR4, c[0x0][0x590] ;  /* 0x0001640000047ab9 */ /* 0x000fe40000000a00 */
[----:B------:R-:W-:-:S04]  /*16c0*/  ISETP.NE.U32.AND P0, PT, RZ, UR4, PT ;  /* 0x00000004ff007c0c */ /* 0x000fc8000bf05070 */
[----:B------:R-:W-:-:S13]  /*16d0*/  ISETP.NE.AND.EX P0, PT, RZ, UR5, PT, P0 ;  /* 0x00000005ff007c0c */ /* 0x000fda000bf05300 */
[----:B------:R-:W-:Y:S05]  /*16e0*/  @!P0 BRA `(.L_x_17) ;  /* 0x00000000000c8947 */ /* 0x000fea0003800000 */
[----:B------:R-:W2:Y:S02]  /*16f0*/  LDC.64 R42, c[0x0][0x590] ;  /* 0x00016400ff2a7b82 */ /* 0x000ea40000000a00 */
[----:B--2---:R2:W5:Y:S01]  /*1700*/  LDG.E R42, desc[UR38][R42.64] ;  /* 0x000000262a2a7981 */ /* 0x004562000c1e1900 */
[----:B------:R-:W-:Y:S05]  /*1710*/  BRA `(.L_x_16) ;  /* 0x0000000000087947 */ /* 0x000fea0003800000 */
.L_x_17:
[----:B------:R-:W-:Y:S02]  /*1720*/  ULDC UR4, c[0x0][0x584] ;  /* 0x0001610000047ab9 */ /* 0x000fe40000000800 */
[----:B------:R-:W-:-:S07]  /*1730*/  IMAD.U32 R42, RZ, RZ, UR4 ;  /* 0x00000004ff2a7e24 */ /* 0x000fce000f8e00ff */
.L_x_16:
[----:B------:R-:W-:-:S13]  /*1740*/  LOP3.LUT P0, RZ, R3, 0xff, RZ, 0xc0, !PT ;  /* 0x000000ff03ff7812 */ /* 0x000fda000780c0ff */
[----:B------:R-:W-:Y:S05]  /*1750*/  @!P0 EXIT ;  /* 0x000000000000894d */ /* 0x000fea0003800000 */
[----:B------:R-:W3:Y:S01]  /*1760*/  LDC R46, c[0x0][0x658] ;  /* 0x00019600ff2e7b82 */ /* 0x000ee20000000800 */
[----:B------:R-:W-:Y:S01]  /*1770*/  ULDC.64 UR6, c[0x0][0x288] ;  /* 0x0000a20000067ab9 */ /* 0x000fe20000000a00 */
[----:B------:R-:W-:Y:S01]  /*1780*/  LOP3.LUT R7, R7, 0x1, RZ, 0xc0, !PT ;  /* 0x0000000107077812 */ /* 0x000fe200078ec0ff */
[----:B------:R-:W-:Y:S01]  /*1790*/  UIADD3 UR4, UR7, 0xf, URZ ;  /* 0x0000000f07047890 */ /* 0x000fe2000fffe03f */
[----:B------:R-:W-:Y:S01]  /*17a0*/  SHF.R.U32.HI R3, RZ, 0x2, R47 ;  /* 0x00000002ff037819 */ /* 0x000fe2000001162f */
[----:B01----:R-:W-:Y:S01]  /*17b0*/  IMAD.U32 R4, RZ, RZ, UR6 ;  /* 0x00000006ff047e24 */ /* 0x003fe2000f8e00ff */
[----:B------:R-:W-:Y:S01]  /*17c0*/  SHF.R.U32.HI R0, RZ, 0x1, R0 ;  /* 0x00000001ff007819 */ /* 0x000fe20000011600 */
[----:B------:R-:W-:Y:S01]  /*17d0*/  USHF.R.S32.HI UR5, URZ, 0x1f, UR4 ;  /* 0x0000001f3f057899 */ /* 0x000fe20008011404 */
[----:B------:R-:W0:Y:S01]  /*17e0*/  LDC.64 R44, c[0x0][0x5c8] ;  /* 0x00017200ff2c7b82 */ /* 0x000e220000000a00 */
[----:B--2---:R-:W-:Y:S01]  /*17f0*/  LOP3.LUT R43, R47, 0x3, RZ, 0xc0, !PT ;  /* 0x000000032f2b7812 */ /* 0x004fe200078ec0ff */
[----:B------:R-:W-:Y:S01]  /*1800*/  IMAD.SHL.U32 R40, R7, 0x40, RZ ;  /* 0x0000004007287824 */ /* 0x000fe200078e00ff */
[----:B------:R-:W-:Y:S01]  /*1810*/  LOP3.LUT R3, R3, 0x7, RZ, 0xc0, !PT ;  /* 0x0000000703037812 */ /* 0x000fe200078ec0ff */
[----:B------:R-:W-:Y:S01]  /*1820*/  ULEA.HI UR5, UR5, UR4, URZ, 0x4 ;  /* 0x0000000405057291 */ /* 0x000fe2000f8f203f */
[----:B------:R-:W-:Y:S01]  /*1830*/  LOP3.LUT R0, R0, 0x30, RZ, 0xc0, !PT ;  /* 0x0000003000007812 */ /* 0x000fe200078ec0ff */
[----:B------:R-:W-:Y:S01]  /*1840*/  IMAD R43, R43, -0x2, R4 ;  /* 0xfffffffe2b2b7824 */ /* 0x000fe200078e0204 */
[--C-:B------:R-:W-:Y:S01]  /*1850*/  LOP3.LUT R40, R40, 0x40, R3.reuse, 0xe2, !PT ;  /* 0x0000004028287812 */ /* 0x100fe200078ee203 */
[----:B------:R-:W1:Y:S01]  /*1860*/  LDC R49, c[0x0][0x600] ;  /* 0x00018000ff317b82 */ /* 0x000e620000000800 */
[----:B------:R-:W-:Y:S01]  /*1870*/  IADD3 R4, RZ, -R0, -R3 ;  /* 0x80000000ff047210 */ /* 0x000fe20007ffe803 */
[----:B------:R-:W-:Y:S01]  /*1880*/  IMAD.MOV.U32 R3, RZ, RZ, -0x1 ;  /* 0xffffffffff037424 */ /* 0x000fe200078e00ff */
[----:B------:R-:W-:Y:S01]  /*1890*/  USHF.R.S32.HI UR43, URZ, 0x4, UR5 ;  /* 0x000000043f2b7899 */ /* 0x000fe20008011405 */
[----:B------:R-:W-:Y:S01]  /*18a0*/  IMAD.MOV.U32 R5, RZ, RZ, 0x1 ;  /* 0x00000001ff057424 */ /* 0x000fe200078e00ff */
[----:B------:R-:W-:Y:S01]  /*18b0*/  LOP3.LUT R48, R47, 0x80, RZ, 0xc0, !PT ;  /* 0x000000802f307812 */ /* 0x000fe200078ec0ff */
[----:B------:R-:W-:Y:S01]  /*18c0*/  IMAD R4, R7, -0x40, R4 ;  /* 0xffffffc007047824 */ /* 0x000fe200078e0204 */
[----:B------:R-:W-:Y:S01]  /*18d0*/  UISETP.LT.AND UP0, UPT, UR43, 0x1, UPT ;  /* 0x000000012b00788c */ /* 0x000fe2000bf01270 */
[----:B---3--:R-:W-:Y:S01]  /*18e0*/  SHF.L.U32 R3, R3, R46, RZ ;  /* 0x0000002e03037219 */ /* 0x008fe200000006ff */
[----:B------:R-:W-:Y:S01]  /*18f0*/  ULDC UR4, c[0x0][0x284] ;  /* 0x0000a10000047ab9 */ /* 0x000fe20000000800 */
[----:B------:R-:W-:Y:S01]  /*1900*/  LOP3.LUT R40, R40, R0, RZ, 0xfc, !PT ;  /* 0x0000000028287212 */ /* 0x000fe200078efcff */
[----:B------:R-:W-:Y:S01]  /*1910*/  USEL UR44, UR43, 0x1, UP0 ;  /* 0x000000012b2c7887 */ /* 0x000fe20008000000 */
[----:B------:R-:W-:Y:S01]  /*1920*/  SHF.L.U32 R46, R5, R46, RZ ;  /* 0x0000002e052e7219 */ /* 0x000fe200000006ff */
[----:B------:R-:W-:Y:S01]  /*1930*/  IMAD.SHL.U32 R47, R47, 0x2, RZ ;  /* 0x000000022f2f7824 */ /* 0x000fe200078e00ff */
[----:B------:R-:W-:Y:S01]  /*1940*/  LOP3.LUT R58, R18, 0x1, RZ, 0xfc, !PT ;  /* 0x00000001123a7812 */ /* 0x000fe200078efcff */
[----:B------:R-:W-:Y:S01]  /*1950*/  VIADD R51, R4, UR4 ;  /* 0x0000000404337c36 */ /* 0x000fe20008000000 */
[C---:B0-----:R-:W-:Y:S01]  /*1960*/  SHF.L.U64.HI R45, R44.reuse, 0x3, R45 ;  /* 0x000000032c2d7819 */ /* 0x041fe2000001022d */
[----:B------:R-:W-:Y:S01]  /*1970*/  IMAD.SHL.U32 R44, R44, 0x8, RZ ;  /* 0x000000082c2c7824 */ /* 0x000fe200078e00ff */
[----:B------:R-:W-:Y:S01]  /*1980*/  SHF.R.U32.HI R48, RZ, 0x7, R48 ;  /* 0x00000007ff307819 */ /* 0x000fe20000011630 */
[----:B------:R-:W-:Y:S01]  /*1990*/  IMAD.MOV.U32 R41, RZ, RZ, RZ ;  /* 0x000000ffff297224 */ /* 0x000fe200078e00ff */
[----:B------:R-:W-:Y:S01]  /*19a0*/  LOP3.LUT R50, RZ, R3, RZ, 0x33, !PT ;  /* 0x00000003ff327212 */ /* 0x000fe200078e33ff */
[----:B------:R-:W-:Y:S01]  /*19b0*/  UIADD3 UR44, UR43, -UR44, URZ ;  /* 0x8000002c2b2c7290 */ /* 0x000fe2000fffe03f */
[----:B------:R-:W-:Y:S01]  /*19c0*/  UMOV UR40, URZ ;  /* 0x0000003f00287c82 */ /* 0x000fe20008000000 */
[----:B-1----:R-:W-:Y:S01]  /*19d0*/  VIADD R49, R49, 0xffffffff ;  /* 0xffffffff31317836 */ /* 0x002fe20000000000 */
[----:B------:R-:W-:-:S09]  /*19e0*/  UMOV UR41, URZ ;  /* 0x0000003f00297c82 */ /* 0x000fd20008000000 */
.L_x_69:
[----:B0-----:R-:W0:Y:S01]  /*19f0*/  SHFL.IDX PT, R0, R48, RZ, 0x1f ;  /* 0x00001fff30007589 */ /* 0x001e2200000e0000 */
[----:B-1----:R-:W1:Y:S01]  /*1a00*/  S2UR UR6, SR_CgaCtaId ;  /* 0x00000000000679c3 */ /* 0x002e620000008800 */
[----:B------:R-:W-:Y:S01]  /*1a10*/  UMOV UR45, 0x400 ;  /* 0x00000400002d7882 */ /* 0x000fe20000000000 */
[----:B0-----:R-:W-:Y:S01]  /*1a20*/  R2UR UR4, R0 ;  /* 0x00000000000472ca */ /* 0x001fe200000e0000 */
[----:B-1----:R-:W-:-:S12]  /*1a30*/  ULEA UR45, UR6, UR45, 0x18 ;  /* 0x0000002d062d7291 */ /* 0x002fd8000f8ec03f */
[----:B------:R-:W-:-:S04]  /*1a40*/  ULEA.HI UR5, UR4, UR4, URZ, 0x1 ;  /* 0x0000000404057291 */ /* 0x000fc8000f8f083f */
[----:B------:R-:W-:-:S04]  /*1a50*/  ULOP3.LUT UR5, UR5, 0x1ffffe, URZ, 0xc0, !UPT ;  /* 0x001ffffe05057892 */ /* 0x000fc8000f8ec03f */
[----:B------:R-:W-:-:S03]  /*1a60*/  UIADD3 UR5, UR4, -UR5, URZ ;  /* 0x8000000504057290 */ /* 0x000fc6000fffe03f */
[----:B------:R-:W-:Y:S01]  /*1a70*/  ULDC UR4, c[0x0][0x28c] ;  /* 0x0000a30000047ab9 */ /* 0x000fe20000000800 */
[----:B------:R-:W-:Y:S01]  /*1a80*/  ULEA UR5, UR5, UR45, 0xb ;  /* 0x0000002d05057291 */ /* 0x000fe2000f8e583f */
[----:B------:R-:W-:-:S03]  /*1a90*/  ISETP.LT.AND P0, PT, RZ, UR4, PT ;  /* 0x00000004ff007c0c */ /* 0x000fc6000bf01270 */
[----:B------:R-:W-:-:S04]  /*1aa0*/  UIADD3 UR5, UR5, 0x380, URZ ;  /* 0x0000038005057890 */ /* 0x000fc8000fffe03f */
[----:B------:R-:W-:-:S04]  /*1ab0*/  USHF.R.U32.HI UR5, URZ, 0x4, UR5 ;  /* 0x000000043f057899 */ /* 0x000fc80008011605 */
[----:B------:R-:W-:-:S04]  /*1ac0*/  ULOP3.LUT UR5, UR5, 0x3fff, URZ, 0xc0, !UPT ;  /* 0x00003fff05057892 */ /* 0x000fc8000f8ec03f */
[----:B------:R-:W-:Y:S01]  /*1ad0*/  ULOP3.LUT UR46, UR5, 0x10000, URZ, 0xfc, !UPT ;  /* 0x00010000052e7892 */ /* 0x000fe2000f8efc3f */
[----:B--2345:R-:W-:Y:S11]  /*1ae0*/  @P0 BRA `(.L_x_18) ;  /* 0x0000000000400947 */ /* 0x03cff60003800000 */
[----:B------:R-:W-:Y:S01]  /*1af0*/  MOV R0, 0x0 ;  /* 0x0000000000007802 */ /* 0x000fe20000000f00 */
[----:B------:R-:W-:Y:S01]  /*1b00*/  ULDC.64 UR4, c[0x4][0x68] ;  /* 0x01001a0000047ab9 */ /* 0x000fe20000000a00 */
[----:B------:R-:W-:Y:S01]  /*1b10*/  ULDC.64 UR6, c[0x4][0x8] ;  /* 0x0100020000067ab9 */ /* 0x000fe20000000a00 */
[----:B------:R-:W-:Y:S01]  /*1b20*/  IMAD.U32 R4, RZ, RZ, UR4 ;  /* 0x00000004ff047e24 */ /* 0x000fe2000f8e00ff */
[----:B------:R0:W1:Y:S01]  /*1b30*/  LDC.64 R14, c[0x4][R0] ;  /* 0x01000000000e7b82 */ /* 0x0000620000000a00 */
[----:B------:R-:W-:Y:S01]  /*1b40*/  IMAD.U32 R5, RZ, RZ, UR5 ;  /* 0x00000005ff057e24 */ /* 0x000fe2000f8e00ff */
[----:B------:R-:W-:Y:S01]  /*1b50*/  ULDC.64 UR4, c[0x4][0x70] ;  /* 0x01001c0000047ab9 */ /* 0x000fe20000000a00 */
[----:B------:R-:W-:Y:S02]  /*1b60*/  IMAD.U32 R10, RZ, RZ, UR6 ;  /* 0x00000006ff0a7e24 */ /* 0x000fe4000f8e00ff */
[----:B------:R-:W-:Y:S02]  /*1b70*/  IMAD.U32 R6, RZ, RZ, UR4 ;  /* 0x00000004ff067e24 */ /* 0x000fe4000f8e00ff */
[----:B------:R-:W-:-:S02]  /*1b80*/  IMAD.U32 R7, RZ, RZ, UR5 ;  /* 0x00000005ff077e24 */ /* 0x000fc4000f8e00ff */
[----:B------:R-:W-:Y:S02]  /*1b90*/  IMAD.U32 R11, RZ, RZ, UR7 ;  /* 0x00000007ff0b7e24 */ /* 0x000fe4000f8e00ff */
[----:B------:R-:W-:Y:S02]  /*1ba0*/  IMAD.MOV.U32 R8, RZ, RZ, 0x1e1 ;  /* 0x000001e1ff087424 */ /* 0x000fe400078e00ff */
[----:B------:R-:W-:Y:S02]  /*1bb0*/  IMAD.MOV.U32 R12, RZ, RZ, 0x1 ;  /* 0x00000001ff0c7424 */ /* 0x000fe400078e00ff */
[----:B0-----:R-:W-:-:S07]  /*1bc0*/  IMAD.MOV.U32 R13, RZ, RZ, RZ ;  /* 0x000000ffff0d7224 */ /* 0x001fce00078e00ff */
[----:B------:R-:W-:-:S07]  /*1bd0*/  LEPC R20, `(.L_x_18) ;  /* 0x000000001014794e */ /* 0x000fce0000000000 */
[----:B-1---5:R-:W-:Y:S05]  /*1be0*/  CALL.ABS.NOINC R14 ;  /* 0x000000000e007343 */ /* 0x022fea0003c00000 */
.L_x_18:
[----:B------:R-:W-:-:S13]  /*1bf0*/  ISETP.NE.AND P0, PT, R58, 0x3, PT ;  /* 0x000000033a00780c */ /* 0x000fda0003f05270 */
[----:B------:R-:W-:Y:S05]  /*1c00*/  @!P0 BRA `(.L_x_19) ;  /* 0x0000000000048947 */ /* 0x000fea0003800000 */
[----:B------:R-:W-:Y:S01]  /*1c10*/  BPT.TRAP 0x1 ;  /* 0x000000040000795c */ /* 0x000fe20000300000 */
.L_x_19:
[----:B------:R-:W-:Y:S02]  /*1c20*/  IMAD.U32 R3, RZ, RZ, UR41 ;  /* 0x00000029ff037e24 */ /* 0x000fe4000f8e00ff */
[----:B------:R-:W-:-:S03]  /*1c30*/  IMAD.U32 R0, RZ, RZ, UR40 ;  /* 0x00000028ff007e24 */ /* 0x000fc6000f8e00ff */
[----:B------:R-:W-:Y:S02]  /*1c40*/  LEA R3, R3, UR45, 0x3 ;  /* 0x0000002d03037c11 */ /* 0x000fe4000f8e18ff */
[----:B------:R-:W-:-:S04]  /*1c50*/  SHF.L.U32 R0, R0, 0x1f, RZ ;  /* 0x0000001f00007819 */ /* 0x000fc800000006ff */
[----:B------:R0:W1:Y:S01]  /*1c60*/  SYNCS.PHASECHK.TRANS64.TRYWAIT P1, [R3+URZ], R0 ;  /* 0x00000000030075a7 */ /* 0x000062000802017f */
[----:B------:R-:W-:Y:S05]  /*1c70*/  @!P0 BRA `(.L_x_20) ;  /* 0x0000000000048947 */ /* 0x000fea0003800000 */
[----:B------:R-:W-:Y:S01]  /*1c80*/  BPT.TRAP 0x1 ;  /* 0x000000040000795c */ /* 0x000fe20000300000 */
.L_x_20:
[----:B------:R-:W-:-:S05]  /*1c90*/  IMAD.U32 R4, RZ, RZ, UR44 ;  /* 0x0000002cff047e24 */ /* 0x000fca000f8e00ff */
[----:B------:R-:W-:Y:S01]  /*1ca0*/  ISETP.GE.AND P2, PT, R4, 0x1, PT ;  /* 0x000000010400780c */ /* 0x000fe20003f46270 */
[----:B-1----:R-:W-:-:S12]  /*1cb0*/  @P1 BRA `(.L_x_21) ;  /* 0x0000000000081947 */ /* 0x002fd80003800000 */
[----:B------:R-:W1:Y:S02]  /*1cc0*/  SYNCS.PHASECHK.TRANS64.TRYWAIT P1, [R3+URZ], R0 ;  /* 0x00000000030075a7 */ /* 0x000e64000802017f */
[----:B-1----:R-:W-:Y:S05]  /*1cd0*/  @!P1 BRA `(.L_x_22) ;  /* 0x0000004c001c9947 */ /* 0x002fea0003800000 */
.L_x_21:
[----:B------:R-:W-:Y:S05]  /*1ce0*/  WARPSYNC.ALL ;  /* 0x0000000000007948 */ /* 0x000fea0003800000 */
[----:B------:R-:W-:Y:S01]  /*1cf0*/  UIADD3 UR4, UR45, 0x2d380, URZ ;  /* 0x0002d3802d047890 */ /* 0x000fe2000fffe03f */
[----:B------:R-:W-:Y:S01]  /*1d00*/  WARPGROUP.ARRIVE ;  /* 0x00000000000079c5 */ /* 0x000fe20000000000 */
[----:B------:R-:W-:Y:S01]  /*1d10*/  UMOV UR5, 0xc0000010 ;  /* 0xc000001000057882 */ /* 0x000fe20000000000 */
[----:B------:R-:W-:Y:S01]  /*1d20*/  UMOV UR7, 0xc0000010 ;  /* 0xc000001000077882 */ /* 0x000fe20000000000 */
[----:B------:R-:W-:-:S04]  /*1d30*/  USHF.R.U32.HI UR4, URZ, 0x4, UR4 ;  /* 0x000000043f047899 */ /* 0x000fc80008011604 */
[----:B------:R-:W-:-:S04]  /*1d40*/  ULOP3.LUT UR4, UR4, 0x3fff, URZ, 0xc0, !UPT ;  /* 0x00003fff04047892 */ /* 0x000fc8000f8ec03f */
[----:B------:R-:W-:Y:S02]  /*1d50*/  ULOP3.LUT UR9, UR4, 0x10000, URZ, 0xfc, !UPT ;  /* 0x0001000004097892 */ /* 0x000fe4000f8efc3f */
[----:B------:R-:W-:Y:S02]  /*1d60*/  ULEA UR4, UR41, UR46, 0x8 ;  /* 0x0000002e29047291 */ /* 0x000fe4000f8e403f */
[----:B------:R-:W-:-:S09]  /*1d70*/  ULEA UR6, UR41, UR9, 0x6 ;  /* 0x0000000929067291 */ /* 0x000fd2000f8e303f */
[----:B------:R-:W-:Y:S03]  /*1d80*/  HGMMA.64x32x16.F32.BF16 R24, gdesc[UR4], RZ, !UPT, gsb0 ;  /* 0x00600000041879f0 */ /* 0x000fe6000c0018ff */
[----:B------:R-:W-:Y:S02]  /*1d90*/  WARPGROUP.DEPBAR.LE gsb0, 0x0 ;  /* 0x00008000000079c5 */ /* 0x000fe40000010000 */
[----:B------:R-:W-:Y:S05]  /*1da0*/  @!P2 BRA `(.L_x_23) ;  /* 0x0000000000b8a947 */ /* 0x000fea0003800000 */
[----:B------:R-:W-:Y:S01]  /*1db0*/  UIADD3 UR4, UR41, 0x1, URZ ;  /* 0x0000000129047890 */ /* 0x000fe2000fffe03f */
[----:B01----:R-:W-:Y:S02]  /*1dc0*/  IMAD.U32 R0, RZ, RZ, UR44 ;  /* 0x0000002cff007e24 */ /* 0x003fe4000f8e00ff */
[----:B------:R-:W-:Y:S01]  /*1dd0*/  IMAD.U32 R3, RZ, RZ, UR41 ;  /* 0x00000029ff037e24 */ /* 0x000fe2000f8e00ff */
[----:B------:R-:W-:-:S04]  /*1de0*/  UISETP.NE.AND UP0, UPT, UR4, 0x2d, UPT ;  /* 0x0000002d0400788c */ /* 0x000fc8000bf05270 */
[----:B------:R-:W-:Y:S02]  /*1df0*/  USEL UR5, URZ, 0x1, UP0 ;  /* 0x000000013f057887 */ /* 0x000fe40008000000 */
[----:B------:R-:W-:Y:S02]  /*1e00*/  USEL UR8, UR4, URZ, UP0 ;  /* 0x0000003f04087287 */ /* 0x000fe40008000000 */
[----:B------:R-:W-:-:S06]  /*1e10*/  ULOP3.LUT UR5, UR40, UR5, URZ, 0x3c, !UPT ;  /* 0x0000000528057292 */ /* 0x000fcc000f8e3c3f */
[----:B------:R-:W-:-:S07]  /*1e20*/  IMAD.U32 R6, RZ, RZ, UR5 ;  /* 0x00000005ff067e24 */ /* 0x000fce000f8e00ff */
.L_x_30:
[----:B------:R-:W-:Y:S05]  /*1e30*/  @!P0 BRA `(.L_x_24) ;  /* 0x0000000000048947 */ /* 0x000fea0003800000 */
[----:B------:R-:W-:Y:S01]  /*1e40*/  BPT.TRAP 0x1 ;  /* 0x000000040000795c */ /* 0x000fe20000300000 */
.L_x_24:
[----:B------:R-:W-:Y:S01]  /*1e50*/  ULEA UR4, UR8, UR45, 0x3 ;  /* 0x0000002d08047291 */ /* 0x000fe2000f8e183f */
[----:B------:R-:W-:-:S08]  /*1e60*/  SHF.L.U32 R4, R6, 0x1f, RZ ;  /* 0x0000001f06047819 */ /* 0x000fd000000006ff */
[----:B------:R0:W1:Y:S01]  /*1e70*/  SYNCS.PHASECHK.TRANS64.TRYWAIT P1, [UR4], R4 ;  /* 0x00000004ff0075a7 */ /* 0x0000620008020144 */
[----:B------:R-:W-:Y:S05]  /*1e80*/  @!P0 BRA `(.L_x_25) ;  /* 0x0000000000048947 */ /* 0x000fea0003800000 */
[----:B------:R-:W-:Y:S01]  /*1e90*/  BPT.TRAP 0x1 ;  /* 0x000000040000795c */ /* 0x000fe20000300000 */
.L_x_25:
[----:B-1----:R-:W-:Y:S05]  /*1ea0*/  @P1 BRA `(.L_x_26) ;  /* 0x0000000000081947 */ /* 0x002fea0003800000 */
[----:B------:R-:W1:Y:S02]  /*1eb0*/  SYNCS.PHASECHK.TRANS64.TRYWAIT P1, [UR4], R4 ;  /* 0x00000004ff0075a7 */ /* 0x000e640008020144 */
[----:B-1----:R-:W-:Y:S05]  /*1ec0*/  @!P1 BRA `(.L_x_27) ;  /* 0x0000004800b49947 */ /* 0x002fea0003800000 */
.L_x_26:
[----:B------:R-:W-:Y:S01]  /*1ed0*/  ULEA UR4, UR8, UR46, 0x8 ;  /* 0x0000002e08047291 */ /* 0x000fe2000f8e403f */
[----:B------:R-:W-:Y:S01]  /*1ee0*/  WARPGROUP.ARRIVE ;  /* 0x00000000000079c5 */ /* 0x000fe20000000000 */
[----:B------:R-:W-:Y:S01]  /*1ef0*/  ULEA UR6, UR8, UR9, 0x6 ;  /* 0x0000000908067291 */ /* 0x000fe2000f8e303f */
[----:B------:R-:W-:Y:S01]  /*1f00*/  UMOV UR5, 0xc0000010 ;  /* 0xc000001000057882 */ /* 0x000fe20000000000 */
[----:B------:R-:W-:-:S07]  /*1f10*/  UMOV UR7, 0xc0000010 ;  /* 0xc000001000077882 */ /* 0x000fce0000000000 */
[----:B------:R-:W-:Y:S03]  /*1f20*/  HGMMA.64x32x16.F32.BF16 R24, gdesc[UR4], R24, gsb0 ;  /* 0x00600000041879f0 */ /* 0x000fe60008001818 */
[----:B------:R-:W-:Y:S02]  /*1f30*/  WARPGROUP.DEPBAR.LE gsb0, 0x0 ;  /* 0x00008000000079c5 */ /* 0x000fe40000010000 */
[----:B------:R-:W-:Y:S05]  /*1f40*/  @!P0 BRA `(.L_x_28) ;  /* 0x0000000000048947 */ /* 0x000fea0003800000 */
[----:B------:R-:W-:Y:S01]  /*1f50*/  BPT.TRAP 0x1 ;  /* 0x000000040000795c */ /* 0x000fe20000300000 */
.L_x_28:
[----:B------:R-:W-:-:S13]  /*1f60*/  ISETP.NE.AND P1, PT, R22, RZ, PT ;  /* 0x000000ff1600720c */ /* 0x000fda0003f25270 */
[----:B01----:R-:W-:-:S05]  /*1f70*/  @P1 LEA R4, R3, UR45, 0x3 ;  /* 0x0000002d03041c11 */ /* 0x003fca000f8e18ff */
[----:B------:R-:W-:-:S05]  /*1f80*/  @P1 VIADD R4, R4, 0x168 ;  /* 0x0000016804041836 */ /* 0x000fca0000000000 */
[----:B------:R-:W-:-:S04]  /*1f90*/  @P1 PRMT R4, R19, 0x654, R4 ;  /* 0x0000065413041816 */ /* 0x000fc80000000004 */
[----:B------:R0:W-:Y:S01]  /*1fa0*/  @P1 SYNCS.ARRIVE.TRANS64.RED.A1T0 RZ, [R4+URZ], RZ ;  /* 0x000000ff04ff19a7 */ /* 0x0001e2000810043f */
[----:B------:R-:W-:-:S13]  /*1fb0*/  ISETP.GT.U32.AND P1, PT, R18, 0x1, PT ;  /* 0x000000011200780c */ /* 0x000fda0003f24070 */
[----:B0-----:R-:W-:Y:S05]  /*1fc0*/  @P1 BRA `(.L_x_29) ;  /* 0x0000000000041947 */ /* 0x001fea0003800000 */
[----:B------:R-:W-:Y:S01]  /*1fd0*/  BPT.TRAP 0x1 ;  /* 0x000000040000795c */ /* 0x000fe20000300000 */
.L_x_29:
[----:B------:R-:W-:Y:S01]  /*1fe0*/  UIADD3 UR8, UR8, 0x1, URZ ;  /* 0x0000000108087890 */ /* 0x000fe2000fffe03f */
[C---:B------:R-:W-:Y:S01]  /*1ff0*/  ISETP.GT.AND P2, PT, R0.reuse, 0x1, PT ;  /* 0x000000010000780c */ /* 0x040fe20003f44270 */
[----:B------:R-:W-:Y:S02]  /*2000*/  VIADD R3, R3, 0x1 ;  /* 0x0000000103037836 */ /* 0x000fe40000000000 */
[----:B------:R-:W-:Y:S01]  /*2010*/  UISETP.NE.AND UP0, UPT, UR8, 0x2d, UPT ;  /* 0x0000002d0800788c */ /* 0x000fe2000bf05270 */
[----:B------:R-:W-:Y:S02]  /*2020*/  VIADD R0, R0, 0xffffffff ;  /* 0xffffffff00007836 */ /* 0x000fe40000000000 */
[C---:B------:R-:W-:Y:S01]  /*2030*/  ISETP.NE.AND P1, PT, R3.reuse, 0x2d, PT ;  /* 0x0000002d0300780c */ /* 0x040fe20003f25270 */
[----:B------:R-:W-:Y:S02]  /*2040*/  USEL UR4, URZ, 0x1, UP0 ;  /* 0x000000013f047887 */ /* 0x000fe40008000000 */
[----:B------:R-:W-:Y:S01]  /*2050*/  USEL UR8, UR8, URZ, UP0 ;  /* 0x0000003f08087287 */ /* 0x000fe20008000000 */
[----:B------:R-:W-:-:S03]  /*2060*/  SEL R3, R3, RZ, P1 ;  /* 0x000000ff03037207 */ /* 0x000fc60000800000 */
[----:B------:R-:W-:Y:S01]  /*2070*/  LOP3.LUT R6, R6, UR4, RZ, 0x3c, !PT ;  /* 0x0000000406067c12 */ /* 0x000fe2000f8e3cff */
[----:B------:R-:W-:Y:S07]  /*2080*/  @P2 BRA `(.L_x_30) ;  /* 0xfffffffc00682947 */ /* 0x000fee000383ffff */
.L_x_23:
[----:B01----:R-:W0:Y:S02]  /*2090*/  LDC R0, c[0x0][0x28c] ;  /* 0x0000a300ff007b82 */ /* 0x003e240000000800 */
[----:B0-----:R-:W-:-:S13]  /*20a0*/  ISETP.GE.AND P1, PT, R0, 0x1, PT ;  /* 0x000000010000780c */ /* 0x001fda0003f26270 */
[----:B------:R-:W-:Y:S05]  /*20b0*/  @!P1 BRA `(.L_x_31) ;  /* 0x0000000000509947 */ /* 0x000fea0003800000 */
[----:B------:R-:W-:Y:S05]  /*20c0*/  @!P0 BRA `(.L_x_32) ;  /* 0x0000000000048947 */ /* 0x000fea0003800000 */
[----:B------:R-:W-:Y:S01]  /*20d0*/  BPT.TRAP 0x1 ;  /* 0x000000040000795c */ /* 0x000fe20000300000 */
.L_x_32:
[----:B------:R-:W-:Y:S01]  /*20e0*/  ISETP.NE.AND P0, PT, R22, RZ, PT ;  /* 0x000000ff1600720c */ /* 0x000fe20003f05270 */
[----:B------:R-:W-:Y:S01]  /*20f0*/  BSSY B0, `(.L_x_33) ;  /* 0x000000e000007945 */ /* 0x000fe20003800000 */
[----:B------:R-:W-:-:S11]  /*2100*/  ISETP.GT.U32.AND P1, PT, R18, 0x1, PT ;  /* 0x000000011200780c */ /* 0x000fd60003f24070 */
[----:B------:R-:W-:Y:S05]  /*2110*/  @!P0 BRA `(.L_x_34) ;  /* 0x00000000002c8947 */ /* 0x000fea0003800000 */
[----:B------:R-:W-:-:S04]  /*2120*/  UIADD3 UR6, UR44, UR41, URZ ;  /* 0x000000292c067290 */ /* 0x000fc8000fffe03f */
[----:B------:R-:W-:-:S04]  /*2130*/  UIMAD.WIDE.U32 UR4, UR6, 0x6c16c16d, URZ ;  /* 0x6c16c16d060478a5 */ /* 0x000fc8000f8e003f */
[----:B------:R-:W-:-:S04]  /*2140*/  UIADD3 UR4, UR6, -UR5, URZ ;  /* 0x8000000506047290 */ /* 0x000fc8000fffe03f */
[----:B------:R-:W-:-:S04]  /*2150*/  ULEA.HI UR4, UR4, UR5, URZ, 0x1f ;  /* 0x0000000504047291 */ /* 0x000fc8000f8ff83f */
[----:B------:R-:W-:-:S04]  /*2160*/  USHF.R.U32.HI UR4, URZ, 0x5, UR4 ;  /* 0x000000053f047899 */ /* 0x000fc80008011604 */
[----:B------:R-:W-:-:S04]  /*2170*/  UIMAD UR4, UR4, -0x2d, UR6 ;  /* 0xffffffd3040478a4 */ /* 0x000fc8000f8e0206 */
[----:B------:R-:W-:-:S04]  /*2180*/  ULEA UR4, UR4, UR45, 0x3 ;  /* 0x0000002d04047291 */ /* 0x000fc8000f8e183f */
[----:B------:R-:W-:-:S06]  /*2190*/  UIADD3 UR4, UR4, 0x168, URZ ;  /* 0x0000016804047890 */ /* 0x000fcc000fffe03f */
[----:B------:R-:W-:-:S05]  /*21a0*/  IMAD.U32 R0, RZ, RZ, UR4 ;  /* 0x00000004ff007e24 */ /* 0x000fca000f8e00ff */
[----:B------:R-:W-:-:S04]  /*21b0*/  PRMT R0, R19, 0x654, R0 ;  /* 0x0000065413007816 */ /* 0x000fc80000000000 */
[----:B------:R0:W-:Y:S03]  /*21c0*/  SYNCS.ARRIVE.TRANS64.RED.A1T0 RZ, [R0+URZ], RZ ;  /* 0x000000ff00ff79a7 */ /* 0x0001e6000810043f */
.L_x_34:
[----:B------:R-:W-:Y:S05]  /*21d0*/  BSYNC B0 ;  /* 0x0000000000007941 */ /* 0x000fea0003800000 */
.L_x_33:
[----:B------:R-:W-:Y:S05]  /*21e0*/  @P1 BRA `(.L_x_31) ;  /* 0x0000000000041947 */ /* 0x000fea0003800000 */
[----:B------:R-:W-:Y:S01]  /*21f0*/  BPT.TRAP 0x1 ;  /* 0x000000040000795c */ /* 0x000fe20000300000 */
.L_x_31:
[----:B------:R-:W-:Y:S01]  /*2200*/  UISETP.GE.U32.AND UP1, UPT, UR43, 0x2d, UPT ;  /* 0x0000002d2b00788c */ /* 0x000fe2000bf26070 */
[----:B------:R-:W-:Y:S01]  /*2210*/  IMAD.SHL.U32 R52, R52, 0x20, RZ ;  /* 0x0000002034347824 */ /* 0x000fe200078e00ff */
[----:B------:R-:W-:Y:S01]  /*2220*/  UIADD3 UR41, UR43, UR41, URZ ;  /* 0x000000292b297290 */ /* 0x000fe2000fffe03f */
[----:B------:R-:W-:Y:S01]  /*2230*/  SHF.R.S32.HI R11, RZ, 0x1f, R53 ;  /* 0x0000001fff0b7819 */ /* 0x000fe20000011435 */
[----:B------:R-:W-:Y:S01]  /*2240*/  ULDC UR10, c[0x0][0x288] ;  /* 0x0000a200000a7ab9 */ /* 0x000fe20000000800 */
[----:B------:R-:W-:Y:S01]  /*2250*/  IMAD.SHL.U32 R6, R55, 0x80, RZ ;  /* 0x0000008037067824 */ /* 0x000fe200078e00ff */
[C---:B------:R-:W-:Y:S01]  /*2260*/  LOP3.LUT R8, R52.reuse, 0x6, R47, 0xf8, !PT ;  /* 0x0000000634087812 */ /* 0x040fe200078ef82f */
[----:B------:R-:W-:Y:S01]  /*2270*/  UISETP.GT.U32.AND UP0, UPT, UR41, 0x2c, UPT ;  /* 0x0000002c2900788c */ /* 0x000fe2000bf04070 */
[----:B------:R-:W-:Y:S01]  /*2280*/  ISETP.GE.AND P0, PT, R52, UR10, PT ;  /* 0x0000000a34007c0c */ /* 0x000fe2000bf06270 */
[----:B------:R-:W-:Y:S01]  /*2290*/  ULDC.64 UR6, c[0x0][0x5d0] ;  /* 0x0001740000067ab9 */ /* 0x000fe20000000a00 */
[----:B------:R-:W-:Y:S01]  /*22a0*/  ULDC UR11, c[0x0][0x284] ;  /* 0x0000a100000b7ab9 */ /* 0x000fe20000000800 */
[----:B------:R-:W-:Y:S01]  /*22b0*/  @UP1 UIMAD.WIDE.U32 UR4, UR41, 0x6c16c16d, URZ ;  /* 0x6c16c16d290418a5 */ /* 0x000fe2000f8e003f */
[----:B------:R-:W-:Y:S01]  /*22c0*/  SHF.R.S32.HI R9, RZ, 0x1f, R8 ;  /* 0x0000001fff097819 */ /* 0x000fe20000011408 */
[----:B0-----:R-:W-:Y:S01]  /*22d0*/  IMAD R0, R11, UR6, RZ ;  /* 0x000000060b007c24 */ /* 0x001fe2000f8e02ff */
[----:B------:R-:W-:Y:S01]  /*22e0*/  UISETP.LT.U32.AND UP0, UPT, UR43, 0x2d, UP0 ;  /* 0x0000002d2b00788c */ /* 0x000fe20008701070 */
[----:B------:R-:W-:Y:S01]  /*22f0*/  ISETP.GE.OR P0, PT, R6, UR11, P0 ;  /* 0x0000000b06007c0c */ /* 0x000fe20008706670 */
[----:B------:R-:W-:Y:S01]  /*2300*/  @UP1 UIADD3 UR4, UR41, -UR5, URZ ;  /* 0x8000000529041290 */ /* 0x000fe2000fffe03f */
[C---:B------:R-:W-:Y:S01]  /*2310*/  IMAD R3, R53.reuse, UR7, R0 ;  /* 0x0000000735037c24 */ /* 0x040fe2000f8e0200 */
[----:B------:R-:W-:Y:S01]  /*2320*/  ULDC.64 UR8, c[0x0][0x5c8] ;  /* 0x0001720000087ab9 */ /* 0x000fe20000000a00 */
[----:B------:R-:W-:Y:S01]  /*2330*/  IMAD.WIDE.U32 R4, R53, UR6, R8 ;  /* 0x0000000635047c25 */ /* 0x000fe2000f8e0008 */
[----:B------:R-:W-:-:S02]  /*2340*/  USEL UR6, URZ, 0x1, !UP0 ;  /* 0x000000013f067887 */ /* 0x000fc4000c000000 */
[----:B------:R-:W-:Y:S01]  /*2350*/  @UP1 ULEA.HI UR4, UR4, UR5, URZ, 0x1f ;  /* 0x0000000504041291 */ /* 0x000fe2000f8ff83f */
[----:B------:R-:W-:Y:S01]  /*2360*/  IMAD.WIDE R20, R55, 0x80, R40 ;  /* 0x0000008037147825 */ /* 0x000fe200078e0228 */
[----:B------:R-:W-:Y:S02]  /*2370*/  ULOP3.LUT UR40, UR40, UR6, URZ, 0x3c, !UPT ;  /* 0x0000000628287292 */ /* 0x000fe4000f8e3c3f */
[----:B------:R-:W-:Y:S01]  /*2380*/  @UP1 USHF.R.U32.HI UR4, URZ, 0x5, UR4 ;  /* 0x000000053f041899 */ /* 0x000fe20008011604 */
[----:B------:R-:W-:Y:S02]  /*2390*/  IMAD.IADD R5, R5, 0x1, R3 ;  /* 0x0000000105057824 */ /* 0x000fe400078e0203 */
[----:B------:R-:W-:Y:S01]  /*23a0*/  IMAD R3, R21, UR8, RZ ;  /* 0x0000000815037c24 */ /* 0x000fe2000f8e02ff */
[----:B------:R-:W-:Y:S01]  /*23b0*/  @UP1 ULOP3.LUT UR40, UR40, 0x1, UR4, 0x78, !UPT ;  /* 0x0000000128281892 */ /* 0x000fe2000f8e7804 */
[----:B------:R-:W-:-:S04]  /*23c0*/  IMAD.WIDE.U32 R54, R20, UR8, R4 ;  /* 0x0000000814367c25 */ /* 0x000fc8000f8e0004 */
[----:B------:R-:W-:Y:S02]  /*23d0*/  IMAD R7, R20, UR9, R3 ;  /* 0x0000000914077c24 */ /* 0x000fe4000f8e0203 */
[----:B------:R-:W-:Y:S01]  /*23e0*/  IMAD.MOV.U32 R0, RZ, RZ, -0x1 ;  /* 0xffffffffff007424 */ /* 0x000fe200078e00ff */
[----:B------:R-:W-:Y:S06]  /*23f0*/  @P0 BRA `(.L_x_35) ;  /* 0x0000001000940947 */ /* 0x000fec0003800000 */
[----:B-----5:R-:W-:Y:S01]  /*2400*/  FSETP.NEU.AND P1, PT, R42, RZ, PT ;  /* 0x000000ff2a00720b */ /* 0x020fe20003f2d000 */
[----:B------:R-:W-:Y:S01]  /*2410*/  IMAD.IADD R12, R43, 0x1, -R52 ;  /* 0x000000012b0c7824 */ /* 0x000fe200078e0a34 */
[----:B------:R-:W-:Y:S01]  /*2420*/  BSSY B0, `(.L_x_35) ;  /* 0x0000122000007945 */ /* 0x000fe20003800000 */
[----:B------:R-:W-:Y:S02]  /*2430*/  IMAD.IADD R3, R51, 0x1, -R6 ;  /* 0x0000000133037824 */ /* 0x000fe400078e0a06 */
[----:B------:R-:W-:Y:S01]  /*2440*/  IMAD.IADD R67, R55, 0x1, R7 ;  /* 0x0000000137437824 */ /* 0x000fe200078e0207 */
[----:B------:R-:W-:-:S04]  /*2450*/  ISETP.GT.AND P0, PT, R12, RZ, PT ;  /* 0x000000ff0c00720c */ /* 0x000fc80003f04270 */
[----:B------:R-:W-:-:S03]  /*2460*/  ISETP.GT.AND P3, PT, R3, RZ, P0 ;  /* 0x000000ff0300720c */ /* 0x000fc60000764270 */
[----:B------:R-:W-:Y:S10]  /*2470*/  @!P1 BRA `(.L_x_36) ;  /* 0x0000000c00389947 */ /* 0x000ff40003800000 */
[----:B------:R-:W0:Y:S01]  /*2480*/  LDC.64 R60, c[0x0][0x5b8] ;  /* 0x00016e00ff3c7b82 */ /* 0x000e220000000a00 */
[----:B------:R-:W-:-:S07]  /*2490*/  ULDC.64 UR4, c[0x0][0x5c0] ;  /* 0x0001700000047ab9 */ /* 0x000fce0000000a00 */
[----:B------:R-:W1:Y:S08]  /*24a0*/  LDC.64 R62, c[0x0][0x5b0] ;  /* 0x00016c00ff3e7b82 */ /* 0x000e700000000a00 */
[----:B------:R-:W2:Y:S01]  /*24b0*/  LDC.64 R64, c[0x0][0x5a8] ;  /* 0x00016a00ff407b82 */ /* 0x000ea20000000a00 */
[-C--:B0-----:R-:W-:Y:S02]  /*24c0*/  IMAD R4, R11, R60.reuse, RZ ;  /* 0x0000003c0b047224 */ /* 0x081fe400078e02ff */
[----:B------:R-:W-:-:S04]  /*24d0*/  IMAD.WIDE.U32 R56, R53, R60, R8 ;  /* 0x0000003c35387225 */ /* 0x000fc800078e0008 */
[----:B------:R-:W-:Y:S02]  /*24e0*/  IMAD R59, R53, R61, R4 ;  /* 0x0000003d353b7224 */ /* 0x000fe400078e0204 */
[-C--:B-1----:R-:W-:Y:S02]  /*24f0*/  IMAD R4, R21, R62.reuse, RZ ;  /* 0x0000003e15047224 */ /* 0x082fe400078e02ff */
[----:B------:R-:W-:Y:S02]  /*2500*/  IMAD.IADD R11, R57, 0x1, R59 ;  /* 0x00000001390b7824 */ /* 0x000fe400078e023b */
[----:B------:R-:W-:Y:S02]  /*2510*/  IMAD.MOV.U32 R10, RZ, RZ, R56 ;  /* 0x000000ffff0a7224 */ /* 0x000fe400078e0038 */
[C---:B------:R-:W-:Y:S02]  /*2520*/  IMAD R61, R20.reuse, R63, R4 ;  /* 0x0000003f143d7224 */ /* 0x040fe400078e0204 */
[----:B------:R-:W-:-:S04]  /*2530*/  IMAD.WIDE.U32 R4, R20, R62, R10 ;  /* 0x0000003e14047225 */ /* 0x000fc800078e000a */
[----:B------:R-:W-:Y:S01]  /*2540*/  IMAD.IADD R5, R5, 0x1, R61 ;  /* 0x0000000105057824 */ /* 0x000fe200078e023d */
[----:B--2---:R-:W-:-:S04]  /*2550*/  LEA R6, P1, R4, R64, 0x1 ;  /* 0x0000004004067211 */ /* 0x004fc800078208ff */
[----:B------:R-:W-:-:S05]  /*2560*/  LEA.HI.X R7, R4, R65, R5, 0x1, P1 ;  /* 0x0000004104077211 */ /* 0x000fca00008f0c05 */
[----:B------:R0:W2:Y:S01]  /*2570*/  @P3 LDG.E.LTC128B.U16 R13, desc[UR38][R6.64] ;  /* 0x00000026060d3981 */ /* 0x0000a2000c1e1520 */
[----:B------:R-:W-:Y:S01]  /*2580*/  LEA R4, P1, R54, UR4, 0x1 ;  /* 0x0000000436047c11 */ /* 0x000fe2000f8208ff */
[----:B------:R-:W-:Y:S01]  /*2590*/  IMAD.WIDE.U32 R14, R20, R62, R8 ;  /* 0x0000003e140e7225 */ /* 0x000fe200078e0008 */
[----:B------:R-:W-:Y:S03]  /*25a0*/  BSSY B1, `(.L_x_37) ;  /* 0x0000012000017945 */ /* 0x000fe60003800000 */
[----:B------:R-:W-:Y:S02]  /*25b0*/  IMAD.IADD R15, R61, 0x1, R15 ;  /* 0x000000013d0f7824 */ /* 0x000fe400078e020f */
[----:B------:R-:W-:-:S04]  /*25c0*/  IMAD.WIDE.U32 R14, R53, R60, R14 ;  /* 0x0000003c350e7225 */ /* 0x000fc800078e000e */
[----:B0-----:R-:W-:Y:S01]  /*25d0*/  IMAD.IADD R7, R59, 0x1, R15 ;  /* 0x000000013b077824 */ /* 0x001fe200078e020f */
[----:B------:R-:W-:Y:S02]  /*25e0*/  LEA R6, P4, R14, R64, 0x1 ;  /* 0x000000400e067211 */ /* 0x000fe400078808ff */
[----:B------:R-:W-:Y:S02]  /*25f0*/  SHF.L.U64.HI R15, R62, 0x3, R63 ;  /* 0x000000033e0f7819 */ /* 0x000fe4000001023f */
[----:B------:R-:W-:Y:S01]  /*2600*/  LEA.HI.X R7, R14, R65, R7, 0x1, P4 ;  /* 0x000000410e077211 */ /* 0x000fe200020f0c07 */
[----:B------:R-:W-:Y:S02]  /*2610*/  IMAD.SHL.U32 R14, R62, 0x8, RZ ;  /* 0x000000083e0e7824 */ /* 0x000fe400078e00ff */
[----:B--2---:R-:W-:-:S04]  /*2620*/  IMAD.U32 R5, R13, 0x10000, RZ ;  /* 0x000100000d057824 */ /* 0x004fc800078e00ff */
[----:B------:R-:W-:-:S04]  /*2630*/  FMUL R5, R5, R42 ;  /* 0x0000002a05057220 */ /* 0x000fc80000400000 */
[----:B------:R-:W-:Y:S01]  /*2640*/  FFMA R24, R24, R23, R5 ;  /* 0x0000001718187223 */ /* 0x000fe20000000005 */
[----:B------:R-:W-:Y:S02]  /*2650*/  LEA.HI.X R5, R54, UR5, R67, 0x1, P1 ;  /* 0x0000000536057c11 */ /* 0x000fe400088f0c43 */
[----:B------:R-:W-:Y:S02]  /*2660*/  ISETP.GT.AND P1, PT, R12, 0x1, PT ;  /* 0x000000010c00780c */ /* 0x000fe40003f24270 */
[----:B------:R-:W-:Y:S02]  /*2670*/  F2FP.BF16.F32.PACK_AB R24, RZ, R24 ;  /* 0x00000018ff18723e */ /* 0x000fe400000010ff */
[----:B------:R-:W-:-:S03]  /*2680*/  ISETP.GT.AND P2, PT, R3, RZ, P1 ;  /* 0x000000ff0300720c */ /* 0x000fc60000f44270 */
[----:B------:R0:W-:Y:S10]  /*2690*/  @P3 STG.E.U16 desc[UR38][R4.64], R24 ;  /* 0x0000001804003986 */ /* 0x0001f4000c101526 */
[----:B------:R-:W-:Y:S05]  /*26a0*/  @!P2 BRA `(.L_x_38) ;  /* 0x000000000004a947 */ /* 0x000fea0003800000 */
[----:B------:R1:W5:Y:S02]  /*26b0*/  LDG.E.LTC128B.U16 R13, desc[UR38][R6.64+0x2] ;  /* 0x00000226060d7981 */ /* 0x000364000c1e1520 */
.L_x_38:
[----:B------:R-:W-:Y:S05]  /*26c0*/  BSYNC B1 ;  /* 0x0000000000017941 */ /* 0x000fea0003800000 */
.L_x_37:
[----:B-----5:R-:W-:Y:S01]  /*26d0*/  IMAD.U32 R55, R13, 0x10000, RZ ;  /* 0x000100000d377824 */ /* 0x020fe200078e00ff */
[----:B------:R-:W-:Y:S01]  /*26e0*/  ISETP.GT.AND P0, PT, R3, 0x8, P0 ;  /* 0x000000080300780c */ /* 0x000fe20000704270 */
[----:B------:R-:W-:-:S04]  /*26f0*/  IMAD.WIDE.U32 R20, R20, R62, R14 ;  /* 0x0000003e14147225 */ /* 0x000fc800078e000e */
[----:B------:R-:W-:Y:S01]  /*2700*/  FMUL R10, R55, R42 ;  /* 0x0000002a370a7220 */ /* 0x000fe20000400000 */
[----:B------:R-:W-:Y:S01]  /*2710*/  IMAD.IADD R61, R61, 0x1, R21 ;  /* 0x000000013d3d7824 */ /* 0x000fe200078e0215 */
[----:B------:R-:W-:Y:S02]  /*2720*/  IADD3 R56, P3, R56, R20, RZ ;  /* 0x0000001438387210 */ /* 0x000fe40007f7e0ff */
[----:B------:R-:W-:-:S03]  /*2730*/  FFMA R10, R25, R23, R10 ;  /* 0x00000017190a7223 */ /* 0x000fc6000000000a */
[----:B------:R-:W-:Y:S02]  /*2740*/  IMAD.X R11, R61, 0x1, R11, P3 ;  /* 0x000000013d0b7824 */ /* 0x000fe400018e060b */
[----:B------:R-:W-:Y:S02]  /*2750*/  F2FP.BF16.F32.PACK_AB R10, RZ, R10 ;  /* 0x0000000aff0a723e */ /* 0x000fe400000010ff */
[----:B------:R-:W-:Y:S02]  /*2760*/  LEA R14, P3, R56, R64, 0x1 ;  /* 0x00000040380e7211 */ /* 0x000fe400078608ff */
[----:B------:R-:W-:Y:S02]  /*2770*/  PRMT R21, R10, 0x7610, R21 ;  /* 0x000076100a157816 */ /* 0x000fe40000000015 */
[----:B------:R-:W-:-:S03]  /*2780*/  LEA.HI.X R15, R56, R65, R11, 0x1, P3 ;  /* 0x00000041380f7211 */ /* 0x000fc600018f0c0b */
[----:B------:R2:W-:Y:S04]  /*2790*/  @P2 STG.E.U16 desc[UR38][R4.64+0x2], R21 ;  /* 0x0000021504002986 */ /* 0x0005e8000c101526 */
[----:B------:R-:W3:Y:S01]  /*27a0*/  @P0 LDG.E.LTC128B.U16 R13, desc[UR38][R14.64] ;  /* 0x000000260e0d0981 */ /* 0x000ee2000c1e1520 */
[----:B------:R-:W-:Y:S01]  /*27b0*/  IADD3 R20, P2, R8, R20, RZ ;  /* 0x0000001408147210 */ /* 0x000fe20007f5e0ff */
[----:B------:R-:W-:Y:S01]  /*27c0*/  BSSY B1, `(.L_x_39) ;  /* 0x0000011000017945 */ /* 0x000fe20003800000 */
[C---:B------:R-:W-:Y:S02]  /*27d0*/  SHF.L.U64.HI R25, R44.reuse, 0x1, R45 ;  /* 0x000000012c197819 */ /* 0x040fe4000001022d */
[----:B------:R-:W-:Y:S01]  /*27e0*/  ISETP.GT.AND P1, PT, R3, 0x8, P1 ;  /* 0x000000080300780c */ /* 0x000fe20000f24270 */
[----:B--2---:R-:W-:Y:S01]  /*27f0*/  IMAD.X R21, R9, 0x1, R61, P2 ;  /* 0x0000000109157824 */ /* 0x004fe200010e063d */
[----:B------:R-:W-:Y:S01]  /*2800*/  LEA R10, P2, R44, R4, 0x1 ;  /* 0x000000042c0a7211 */ /* 0x000fe200078408ff */
[----:B------:R-:W-:-:S04]  /*2810*/  IMAD.WIDE.U32 R20, R53, R60, R20 ;  /* 0x0000003c35147225 */ /* 0x000fc800078e0014 */
[----:B------:R-:W-:Y:S01]  /*2820*/  IMAD.IADD R9, R59, 0x1, R21 ;  /* 0x000000013b097824 */ /* 0x000fe200078e0215 */
[----:B------:R-:W-:-:S04]  /*2830*/  LEA R8, P3, R20, R64, 0x1 ;  /* 0x0000004014087211 */ /* 0x000fc800078608ff */
[----:B------:R-:W-:Y:S01]  /*2840*/  LEA.HI.X R9, R20, R65, R9, 0x1, P3 ;  /* 0x0000004114097211 */ /* 0x000fe200018f0c09 */
[----:B---3--:R-:W-:-:S04]  /*2850*/  IMAD.U32 R11, R13, 0x10000, RZ ;  /* 0x000100000d0b7824 */ /* 0x008fc800078e00ff */
[----:B------:R-:W-:-:S04]  /*2860*/  FMUL R11, R11, R42 ;  /* 0x0000002a0b0b7220 */ /* 0x000fc80000400000 */
[----:B------:R-:W-:-:S05]  /*2870*/  FFMA R11, R26, R23, R11 ;  /* 0x000000171a0b7223 */ /* 0x000fca000000000b */
[----:B------:R-:W-:Y:S01]  /*2880*/  F2FP.BF16.F32.PACK_AB R14, RZ, R11 ;  /* 0x0000000bff0e723e */ /* 0x000fe200000010ff */
[----:B------:R-:W-:-:S05]  /*2890*/  IMAD.X R11, R25, 0x1, R5, P2 ;  /* 0x00000001190b7824 */ /* 0x000fca00010e0605 */
[----:B------:R2:W-:Y:S01]  /*28a0*/  @P0 STG.E.U16 desc[UR38][R10.64], R14 ;  /* 0x0000000e0a000986 */ /* 0x0005e2000c101526 */
[----:B------:R-:W-:Y:S05]  /*28b0*/  @!P1 BRA `(.L_x_40) ;  /* 0x0000000000049947 */ /* 0x000fea0003800000 */
[----:B------:R3:W5:Y:S02]  /*28c0*/  LDG.E.LTC128B.U16 R13, desc[UR38][R8.64+0x2] ;  /* 0x00000226080d7981 */ /* 0x000764000c1e1520 */
.L_x_40:
[----:B------:R-:W-:Y:S05]  /*28d0*/  BSYNC B1 ;  /* 0x0000000000017941 */ /* 0x000fea0003800000 */
.L_x_39:
[----:B-----5:R-:W-:Y:S01]  /*28e0*/  IMAD.U32 R15, R13, 0x10000, RZ ;  /* 0x000100000d0f7824 */ /* 0x020fe200078e00ff */
[----:B------:R-:W-:Y:S01]  /*28f0*/  ISETP.GT.AND P0, PT, R12, 0x8, PT ;  /* 0x000000080c00780c */ /* 0x000fe20003f04270 */
[----:B------:R-:W-:Y:S02]  /*2900*/  BSSY B1, `(.L_x_41) ;  /* 0x0000008000017945 */ /* 0x000fe40003800000 */
[----:B--2---:R-:W-:Y:S01]  /*2910*/  FMUL R14, R15, R42 ;  /* 0x0000002a0f0e7220 */ /* 0x004fe20000400000 */
[----:B------:R-:W-:-:S03]  /*2920*/  ISETP.GT.AND P2, PT, R3, RZ, P0 ;  /* 0x000000ff0300720c */ /* 0x000fc60000744270 */
[----:B------:R-:W-:-:S05]  /*2930*/  FFMA R14, R27, R23, R14 ;  /* 0x000000171b0e7223 */ /* 0x000fca000000000e */
[----:B------:R-:W-:-:S05]  /*2940*/  F2FP.BF16.F32.PACK_AB R14, RZ, R14 ;  /* 0x0000000eff0e723e */ /* 0x000fca00000010ff */
[----:B------:R2:W-:Y:S01]  /*2950*/  @P1 STG.E.U16 desc[UR38][R10.64+0x2], R14 ;  /* 0x0000020e0a001986 */ /* 0x0005e2000c101526 */
[----:B------:R-:W-:Y:S05]  /*2960*/  @!P2 BRA `(.L_x_42) ;  /* 0x000000000004a947 */ /* 0x000fea0003800000 */
[----:B------:R4:W5:Y:S02]  /*2970*/  LDG.E.LTC128B.U16 R13, desc[UR38][R6.64+0x10] ;  /* 0x00001026060d7981 */ /* 0x000964000c1e1520 */
.L_x_42:
[----:B------:R-:W-:Y:S05]  /*2980*/  BSYNC B1 ;  /* 0x0000000000017941 */ /* 0x000fea0003800000 */
.L_x_41:
[----:B-----5:R-:W-:Y:S01]  /*2990*/  IMAD.U32 R15, R13, 0x10000, RZ ;  /* 0x000100000d0f7824 */ /* 0x020fe200078e00ff */
[----:B------:R-:W-:Y:S01]  /*29a0*/  ISETP.GT.AND P1, PT, R12, 0x9, PT ;  /* 0x000000090c00780c */ /* 0x000fe20003f24270 */
[----:B------:R-:W-:Y:S02]  /*29b0*/  BSSY B1, `(.L_x_43) ;  /* 0x0000008000017945 */ /* 0x000fe40003800000 */
[----:B------:R-:W-:Y:S01]  /*29c0*/  FMUL R15, R15, R42 ;  /* 0x0000002a0f0f7220 */ /* 0x000fe20000400000 */
[----:B------:R-:W-:-:S03]  /*29d0*/  ISETP.GT.AND P3, PT, R3, RZ, P1 ;  /* 0x000000ff0300720c */ /* 0x000fc60000f64270 */
[----:B------:R-:W-:-:S05]  /*29e0*/  FFMA R15, R28, R23, R15 ;  /* 0x000000171c0f7223 */ /* 0x000fca000000000f */
[----:B------:R-:W-:-:S05]  /*29f0*/  F2FP.BF16.F32.PACK_AB R15, RZ, R15 ;  /* 0x0000000fff0f723e */ /* 0x000fca00000010ff */
[----:B------:R0:W-:Y:S01]  /*2a00*/  @P2 STG.E.U16 desc[UR38][R4.64+0x10], R15 ;  /* 0x0000100f04002986 */ /* 0x0001e2000c101526 */
[----:B------:R-:W-:Y:S05]  /*2a10*/  @!P3 BRA `(.L_x_44) ;  /* 0x000000000004b947 */ /* 0x000fea0003800000 */
[----:B------:R0:W5:Y:S02]  /*2a20*/  LDG.E.LTC128B.U16 R13, desc[UR38][R6.64+0x12] ;  /* 0x00001226060d7981 */ /* 0x000164000c1e1520 */
.L_x_44:
[----:B------:R-:W-:Y:S05]  /*2a30*/  BSYNC B1 ;  /* 0x0000000000017941 */ /* 0x000fea0003800000 */
.L_x_43:
[----:B0----5:R-:W-:Y:S01]  /*2a40*/  IMAD.U32 R15, R13, 0x10000, RZ ;  /* 0x000100000d0f7824 */ /* 0x021fe200078e00ff */
[----:B------:R-:W-:Y:S01]  /*2a50*/  ISETP.GT.AND P0, PT, R3, 0x8, P0 ;  /* 0x000000080300780c */ /* 0x000fe20000704270 */
[----:B------:R-:W-:Y:S02]  /*2a60*/  BSSY B1, `(.L_x_45) ;  /* 0x0000007000017945 */ /* 0x000fe40003800000 */
[----:B--2---:R-:W-:-:S04]  /*2a70*/  FMUL R14, R15, R42 ;  /* 0x0000002a0f0e7220 */ /* 0x004fc80000400000 */
[----:B------:R-:W-:-:S05]  /*2a80*/  FFMA R14, R29, R23, R14 ;  /* 0x000000171d0e7223 */ /* 0x000fca000000000e */
[----:B------:R-:W-:-:S05]  /*2a90*/  F2FP.BF16.F32.PACK_AB R14, RZ, R14 ;  /* 0x0000000eff0e723e */ /* 0x000fca00000010ff */
[----:B------:R0:W-:Y:S01]  /*2aa0*/  @P3 STG.E.U16 desc[UR38][R4.64+0x12], R14 ;  /* 0x0000120e04003986 */ /* 0x0001e2000c101526 */
[----:B------:R-:W-:Y:S05]  /*2ab0*/  @!P0 BRA `(.L_x_46) ;  /* 0x0000000000048947 */ /* 0x000fea0003800000 */
[----:B------:R2:W5:Y:S02]  /*2ac0*/  LDG.E.LTC128B.U16 R13, desc[UR38][R8.64+0x10] ;  /* 0x00001026080d7981 */ /* 0x000564000c1e1520 */
.L_x_46:
[----:B------:R-:W-:Y:S05]  /*2ad0*/  BSYNC B1 ;  /* 0x0000000000017941 */ /* 0x000fea0003800000 */
.L_x_45:
[----:B-----5:R-:W-:Y:S01]  /*2ae0*/  IMAD.U32 R15, R13, 0x10000, RZ ;  /* 0x000100000d0f7824 */ /* 0x020fe200078e00ff */
[----:B------:R-:W-:Y:S01]  /*2af0*/  ISETP.GT.AND P1, PT, R3, 0x8, P1 ;  /* 0x000000080300780c */ /* 0x000fe20000f24270 */
[----:B------:R-:W-:Y:S02]  /*2b00*/  BSSY B1, `(.L_x_47) ;  /* 0x0000007000017945 */ /* 0x000fe40003800000 */
[----:B------:R-:W-:-:S04]  /*2b10*/  FMUL R15, R15, R42 ;  /* 0x0000002a0f0f7220 */ /* 0x000fc80000400000 */
[----:B------:R-:W-:-:S05]  /*2b20*/  FFMA R15, R30, R23, R15 ;  /* 0x000000171e0f7223 */ /* 0x000fca000000000f */
[----:B------:R-:W-:-:S05]  /*2b30*/  F2FP.BF16.F32.PACK_AB R15, RZ, R15 ;  /* 0x0000000fff0f723e */ /* 0x000fca00000010ff */
[----:B------:R0:W-:Y:S01]  /*2b40*/  @P0 STG.E.U16 desc[UR38][R10.64+0x10], R15 ;  /* 0x0000100f0a000986 */ /* 0x0001e2000c101526 */
[----:B------:R-:W-:Y:S05]  /*2b50*/  @!P1 BRA `(.L_x_48) ;  /* 0x0000000000049947 */ /* 0x000fea0003800000 */
[----:B------:R0:W5:Y:S02]  /*2b60*/  LDG.E.LTC128B.U16 R13, desc[UR38][R8.64+0x12] ;  /* 0x00001226080d7981 */ /* 0x000164000c1e1520 */
.L_x_48:
[----:B------:R-:W-:Y:S05]  /*2b70*/  BSYNC B1 ;  /* 0x0000000000017941 */ /* 0x000fea0003800000 */
.L_x_47:
[----:B0----5:R-:W-:Y:S01]  /*2b80*/  IMAD.U32 R15, R13, 0x10000, RZ ;  /* 0x000100000d0f7824 */ /* 0x021fe200078e00ff */
        /* <DEDUP_REMOVED lines=9> */
.L_x_50:
[----:B------:R-:W-:Y:S05]  /*2c20*/  BSYNC B1 ;  /* 0x0000000000017941 */ /* 0x000fea0003800000 */
.L_x_49:
        /* <DEDUP_REMOVED lines=10> */
.L_x_52:
[----:B------:R-:W-:Y:S05]  /*2cd0*/  BSYNC B1 ;  /* 0x0000000000017941 */ /* 0x000fea0003800000 */
.L_x_51:
[----:B0----5:R-:W-:Y:S01]  /*2ce0*/  IMAD.U32 R15, R13, 0x10000, RZ ;  /* 0x000100000d0f7824 */ /* 0x021fe200078e00ff */
        /* <DEDUP_REMOVED lines=8> */
.L_x_54:
[----:B------:R-:W-:Y:S05]  /*2d70*/  BSYNC B1 ;  /* 0x0000000000017941 */ /* 0x000fea0003800000 */
.L_x_53:
        /* <DEDUP_REMOVED lines=9> */
.L_x_56:
[----:B------:R-:W-:Y:S05]  /*2e10*/  BSYNC B1 ;  /* 0x0000000000017941 */ /* 0x000fea0003800000 */
.L_x_55:
        /* <DEDUP_REMOVED lines=10> */
.L_x_58:
[----:B------:R-:W-:Y:S05]  /*2ec0*/  BSYNC B1 ;  /* 0x0000000000017941 */ /* 0x000fea0003800000 */
.L_x_57:
        /* <DEDUP_REMOVED lines=10> */
.L_x_60:
[----:B------:R-:W-:Y:S05]  /*2f70*/  BSYNC B1 ;  /* 0x0000000000017941 */ /* 0x000fea0003800000 */
.L_x_59:
[----:B01--45:R-:W-:Y:S01]  /*2f80*/  IMAD.U32 R7, R13, 0x10000, RZ ;  /* 0x000100000d077824 */ /* 0x033fe200078e00ff */
        /* <DEDUP_REMOVED lines=8> */
.L_x_62:
[----:B------:R-:W-:Y:S05]  /*3010*/  BSYNC B1 ;  /* 0x0000000000017941 */ /* 0x000fea0003800000 */
.L_x_61:
[----:B0----5:R-:W-:Y:S01]  /*3020*/  IMAD.U32 R5, R13, 0x10000, RZ ;  /* 0x000100000d057824 */ /* 0x021fe200078e00ff */
[----:B------:R-:W-:Y:S01]  /*3030*/  ISETP.GT.AND P1, PT, R3, 0x8, P1 ;  /* 0x000000080300780c */ /* 0x000fe20000f24270 */
[----:B------:R-:W-:Y:S01]  /*3040*/  @P0 IMAD.MOV.U32 R4, RZ, RZ, R10 ;  /* 0x000000ffff040224 */ /* 0x000fe200078e000a */
[----:B------:R-:W-:Y:S01]  /*3050*/  BSSY B1, `(.L_x_63) ;  /* 0x0000009000017945 */ /* 0x000fe20003800000 */
[----:B------:R-:W-:-:S04]  /*3060*/  FMUL R5, R5, R42 ;  /* 0x0000002a05057220 */ /* 0x000fc80000400000 */
[----:B------:R-:W-:-:S05]  /*3070*/  FFMA R5, R38, R23, R5 ;  /* 0x0000001726057223 */ /* 0x000fca0000000005 */
[----:B------:R-:W-:-:S04]  /*3080*/  F2FP.BF16.F32.PACK_AB R5, RZ, R5 ;  /* 0x00000005ff05723e */ /* 0x000fc800000010ff */
[----:B------:R-:W-:Y:S01]  /*3090*/  PRMT R6, R5, 0x7610, R6 ;  /* 0x0000761005067816 */ /* 0x000fe20000000006 */
[----:B------:R-:W-:-:S05]  /*30a0*/  @P0 IMAD.MOV.U32 R5, RZ, RZ, R11 ;  /* 0x000000ffff050224 */ /* 0x000fca00078e000b */
[----:B------:R0:W-:Y:S01]  /*30b0*/  @P0 STG.E.U16 desc[UR38][R4.64+0x30], R6 ;  /* 0x0000300604000986 */ /* 0x0001e2000c101526 */
[----:B------:R-:W-:Y:S05]  /*30c0*/  @!P1 BRA `(.L_x_64) ;  /* 0x0000000000049947 */ /* 0x000fea0003800000 */
[----:B------:R4:W5:Y:S02]  /*30d0*/  LDG.E.LTC128B.U16 R13, desc[UR38][R8.64+0x32] ;  /* 0x00003226080d7981 */ /* 0x000964000c1e1520 */
.L_x_64:
[----:B------:R-:W-:Y:S05]  /*30e0*/  BSYNC B1 ;  /* 0x0000000000017941 */ /* 0x000fea0003800000 */
.L_x_63:
[----:B------:R-:W-:Y:S05]  /*30f0*/  @!P1 BRA `(.L_x_65) ;  /* 0x0000000400509947 */ /* 0x000fea0003800000 */
[----:B-----5:R-:W-:-:S04]  /*3100*/  IMAD.U32 R13, R13, 0x10000, RZ ;  /* 0x000100000d0d7824 */ /* 0x020fc800078e00ff */
[----:B0-----:R-:W-:-:S04]  /*3110*/  FMUL R4, R13, R42 ;  /* 0x0000002a0d047220 */ /* 0x001fc80000400000 */
[----:B------:R-:W-:-:S05]  /*3120*/  FFMA R4, R39, R23, R4 ;  /* 0x0000001727047223 */ /* 0x000fca0000000004 */
[----:B------:R-:W-:-:S05]  /*3130*/  F2FP.BF16.F32.PACK_AB R4, RZ, R4 ;  /* 0x00000004ff04723e */ /* 0x000fca00000010ff */
[----:B------:R0:W-:Y:S01]  /*3140*/  STG.E.U16 desc[UR38][R10.64+0x32], R4 ;  /* 0x000032040a007986 */ /* 0x0001e2000c101526 */
[----:B------:R-:W-:Y:S05]  /*3150*/  BRA `(.L_x_65) ;  /* 0x0000000400387947 */ /* 0x000fea0003800000 */
.L_x_36:
[----:B------:R-:W-:Y:S01]  /*3160*/  ISETP.GT.AND P2, PT, R12, 0x1, PT ;  /* 0x000000010c00780c */ /* 0x000fe20003f44270 */
[----:B------:R-:W-:Y:S01]  /*3170*/  ULDC.64 UR4, c[0x0][0x5c0] ;  /* 0x0001700000047ab9 */ /* 0x000fe20000000a00 */
[-C--:B------:R-:W-:Y:S01]  /*3180*/  FMUL R24, R24, R23.reuse ;  /* 0x0000001718187220 */ /* 0x080fe20000400000 */
[----:B------:R-:W-:Y:S01]  /*3190*/  LEA R4, P4, R54, UR4, 0x1 ;  /* 0x0000000436047c11 */ /* 0x000fe2000f8808ff */
[-C--:B------:R-:W-:Y:S01]  /*31a0*/  FMUL R25, R25, R23.reuse ;  /* 0x0000001719197220 */ /* 0x080fe20000400000 */
[----:B------:R-:W-:Y:S01]  /*31b0*/  ISETP.GT.AND P1, PT, R3, RZ, P2 ;  /* 0x000000ff0300720c */ /* 0x000fe20001724270 */
[-C--:B------:R-:W-:Y:S01]  /*31c0*/  FMUL R26, R26, R23.reuse ;  /* 0x000000171a1a7220 */ /* 0x080fe20000400000 */
[----:B------:R-:W-:Y:S01]  /*31d0*/  F2FP.BF16.F32.PACK_AB R24, RZ, R24 ;  /* 0x00000018ff18723e */ /* 0x000fe200000010ff */
[-C--:B------:R-:W-:Y:S01]  /*31e0*/  FMUL R27, R27, R23.reuse ;  /* 0x000000171b1b7220 */ /* 0x080fe20000400000 */
[----:B------:R-:W-:Y:S01]  /*31f0*/  LEA.HI.X R5, R54, UR5, R67, 0x1, P4 ;  /* 0x0000000536057c11 */ /* 0x000fe2000a0f0c43 */
[-C--:B------:R-:W-:Y:S01]  /*3200*/  FMUL R28, R28, R23.reuse ;  /* 0x000000171c1c7220 */ /* 0x080fe20000400000 */
[----:B------:R-:W-:Y:S01]  /*3210*/  ISETP.GT.AND P4, PT, R12, 0x8, PT ;  /* 0x000000080c00780c */ /* 0x000fe20003f84270 */
[-C--:B------:R-:W-:Y:S01]  /*3220*/  FMUL R29, R29, R23.reuse ;  /* 0x000000171d1d7220 */ /* 0x080fe20000400000 */
[C---:B------:R-:W-:Y:S01]  /*3230*/  ISETP.GT.AND P0, PT, R3.reuse, 0x8, P0 ;  /* 0x000000080300780c */ /* 0x040fe20000704270 */
[----:B------:R-:W-:Y:S01]  /*3240*/  @P3 STG.E.U16 desc[UR38][R4.64], R24 ;  /* 0x0000001804003986 */ /* 0x000fe2000c101526 */
[----:B------:R-:W-:Y:S01]  /*3250*/  ISETP.GT.AND P2, PT, R3, 0x8, P2 ;  /* 0x000000080300780c */ /* 0x000fe20001744270 */
[----:B------:R-:W-:Y:S01]  /*3260*/  FMUL R30, R30, R23 ;  /* 0x000000171e1e7220 */ /* 0x000fe20000400000 */
[----:B------:R-:W-:Y:S01]  /*3270*/  F2FP.BF16.F32.PACK_AB R25, RZ, R25 ;  /* 0x00000019ff19723e */ /* 0x000fe200000010ff */
[-C--:B------:R-:W-:Y:S01]  /*3280*/  FMUL R31, R31, R23.reuse ;  /* 0x000000171f1f7220 */ /* 0x080fe20000400000 */
[----:B------:R-:W-:Y:S01]  /*3290*/  ISETP.GT.AND P5, PT, R3, RZ, P4 ;  /* 0x000000ff0300720c */ /* 0x000fe200027a4270 */
[-C--:B------:R-:W-:Y:S01]  /*32a0*/  FMUL R32, R32, R23.reuse ;  /* 0x0000001720207220 */ /* 0x080fe20000400000 */
[C---:B------:R-:W-:Y:S01]  /*32b0*/  SHF.L.U64.HI R7, R44.reuse, 0x1, R45 ;  /* 0x000000012c077819 */ /* 0x040fe2000001022d */
[----:B------:R-:W-:Y:S01]  /*32c0*/  @P1 STG.E.U16 desc[UR38][R4.64+0x2], R25 ;  /* 0x0000021904001986 */ /* 0x000fe2000c101526 */
[----:B------:R-:W-:Y:S01]  /*32d0*/  LEA R6, P3, R44, R4, 0x1 ;  /* 0x000000042c067211 */ /* 0x000fe200078608ff */
[-C--:B------:R-:W-:Y:S01]  /*32e0*/  FMUL R33, R33, R23.reuse ;  /* 0x0000001721217220 */ /* 0x080fe20000400000 */
[----:B------:R-:W-:Y:S01]  /*32f0*/  F2FP.BF16.F32.PACK_AB R26, RZ, R26 ;  /* 0x0000001aff1a723e */ /* 0x000fe200000010ff */
[----:B------:R-:W-:Y:S01]  /*3300*/  FMUL R34, R34, R23 ;  /* 0x0000001722227220 */ /* 0x000fe20000400000 */
[----:B------:R-:W-:Y:S01]  /*3310*/  ISETP.GT.AND P1, PT, R12, 0x9, PT ;  /* 0x000000090c00780c */ /* 0x000fe20003f24270 */
[----:B------:R-:W-:Y:S01]  /*3320*/  IMAD.X R7, R7, 0x1, R5, P3 ;  /* 0x0000000107077824 */ /* 0x000fe200018e0605 */
[----:B------:R-:W-:Y:S01]  /*3330*/  F2FP.BF16.F32.PACK_AB R27, RZ, R27 ;  /* 0x0000001bff1b723e */ /* 0x000fe200000010ff */
[-C--:B------:R-:W-:Y:S01]  /*3340*/  FMUL R35, R35, R23.reuse ;  /* 0x0000001723237220 */ /* 0x080fe20000400000 */
[----:B------:R-:W-:Y:S01]  /*3350*/  F2FP.BF16.F32.PACK_AB R28, RZ, R28 ;  /* 0x0000001cff1c723e */ /* 0x000fe200000010ff */
[-C--:B------:R-:W-:Y:S01]  /*3360*/  FMUL R36, R36, R23.reuse ;  /* 0x0000001724247220 */ /* 0x080fe20000400000 */
[C---:B------:R-:W-:Y:S01]  /*3370*/  ISETP.GT.AND P3, PT, R3.reuse, RZ, P1 ;  /* 0x000000ff0300720c */ /* 0x040fe20000f64270 */
[----:B------:R-:W-:Y:S01]  /*3380*/  @P0 STG.E.U16 desc[UR38][R6.64], R26 ;  /* 0x0000001a06000986 */ /* 0x000fe2000c101526 */
[----:B------:R-:W-:Y:S01]  /*3390*/  ISETP.GT.AND P4, PT, R3, 0x8, P4 ;  /* 0x000000080300780c */ /* 0x000fe20002784270 */
[----:B------:R-:W-:Y:S01]  /*33a0*/  FMUL R37, R37, R23 ;  /* 0x0000001725257220 */ /* 0x000fe20000400000 */
[----:B------:R-:W-:Y:S01]  /*33b0*/  F2FP.BF16.F32.PACK_AB R29, RZ, R29 ;  /* 0x0000001dff1d723e */ /* 0x000fe200000010ff */
[----:B------:R-:W-:Y:S01]  /*33c0*/  @P2 STG.E.U16 desc[UR38][R6.64+0x2], R27 ;  /* 0x0000021b06002986 */ /* 0x000fe2000c101526 */
[----:B------:R-:W-:Y:S01]  /*33d0*/  F2FP.BF16.F32.PACK_AB R30, RZ, R30 ;  /* 0x0000001eff1e723e */ /* 0x000fe200000010ff */
[----:B------:R-:W-:Y:S01]  /*33e0*/  FMUL R38, R38, R23 ;  /* 0x0000001726267220 */ /* 0x000fe20000400000 */
[----:B------:R-:W-:Y:S01]  /*33f0*/  F2FP.BF16.F32.PACK_AB R31, RZ, R31 ;  /* 0x0000001fff1f723e */ /* 0x000fe200000010ff */
[----:B------:R-:W-:Y:S01]  /*3400*/  @P5 STG.E.U16 desc[UR38][R4.64+0x10], R28 ;  /* 0x0000101c04005986 */ /* 0x000fe2000c101526 */
[----:B------:R-:W-:Y:S01]  /*3410*/  ISETP.GT.AND P5, PT, R3, 0x8, P1 ;  /* 0x000000080300780c */ /* 0x000fe20000fa4270 */
[----:B------:R-:W-:Y:S01]  /*3420*/  FMUL R39, R39, R23 ;  /* 0x0000001727277220 */ /* 0x000fe20000400000 */
[C---:B------:R-:W-:Y:S01]  /*3430*/  ISETP.GT.AND P2, PT, R12.reuse, 0x11, PT ;  /* 0x000000110c00780c */ /* 0x040fe20003f44270 */
[----:B------:R-:W-:Y:S01]  /*3440*/  @P3 STG.E.U16 desc[UR38][R4.64+0x12], R29 ;  /* 0x0000121d04003986 */ /* 0x000fe2000c101526 */
[----:B------:R-:W-:-:S02]  /*3450*/  ISETP.GT.AND P3, PT, R12, 0x10, PT ;  /* 0x000000100c00780c */ /* 0x000fc40003f64270 */
[----:B------:R-:W-:Y:S01]  /*3460*/  F2FP.BF16.F32.PACK_AB R32, RZ, R32 ;  /* 0x00000020ff20723e */ /* 0x000fe200000010ff */
[----:B------:R-:W-:Y:S01]  /*3470*/  @P4 STG.E.U16 desc[UR38][R6.64+0x10], R30 ;  /* 0x0000101e06004986 */ /* 0x000fe2000c101526 */
[C---:B------:R-:W-:Y:S02]  /*3480*/  ISETP.GT.AND P4, PT, R3.reuse, RZ, P2 ;  /* 0x000000ff0300720c */ /* 0x040fe40001784270 */
[----:B------:R-:W-:Y:S02]  /*3490*/  F2FP.BF16.F32.PACK_AB R33, RZ, R33 ;  /* 0x00000021ff21723e */ /* 0x000fe400000010ff */
[C---:B------:R-:W-:Y:S01]  /*34a0*/  ISETP.GT.AND P1, PT, R12.reuse, 0x18, PT ;  /* 0x000000180c00780c */ /* 0x040fe20003f24270 */
[----:B------:R-:W-:Y:S01]  /*34b0*/  @P5 STG.E.U16 desc[UR38][R6.64+0x12], R31 ;  /* 0x0000121f06005986 */ /* 0x000fe2000c101526 */
[----:B------:R-:W-:Y:S02]  /*34c0*/  ISETP.GT.AND P5, PT, R3, RZ, P3 ;  /* 0x000000ff0300720c */ /* 0x000fe40001fa4270 */
[----:B------:R-:W-:-:S02]  /*34d0*/  ISETP.GT.AND P0, PT, R12, 0x19, PT ;  /* 0x000000190c00780c */ /* 0x000fc40003f04270 */
[C---:B------:R-:W-:Y:S02]  /*34e0*/  ISETP.GT.AND P3, PT, R3.reuse, 0x8, P3 ;  /* 0x000000080300780c */ /* 0x040fe40001f64270 */
[C---:B------:R-:W-:Y:S02]  /*34f0*/  ISETP.GT.AND P2, PT, R3.reuse, 0x8, P2 ;  /* 0x000000080300780c */ /* 0x040fe40001744270 */
[----:B------:R-:W-:Y:S02]  /*3500*/  F2FP.BF16.F32.PACK_AB R34, RZ, R34 ;  /* 0x00000022ff22723e */ /* 0x000fe400000010ff */
[----:B------:R-:W-:Y:S02]  /*3510*/  F2FP.BF16.F32.PACK_AB R35, RZ, R35 ;  /* 0x00000023ff23723e */ /* 0x000fe400000010ff */
[----:B------:R-:W-:Y:S01]  /*3520*/  F2FP.BF16.F32.PACK_AB R36, RZ, R36 ;  /* 0x00000024ff24723e */ /* 0x000fe200000010ff */
[----:B------:R-:W-:Y:S01]  /*3530*/  @P5 STG.E.U16 desc[UR38][R4.64+0x20], R32 ;  /* 0x0000202004005986 */ /* 0x000fe2000c101526 */
[----:B------:R-:W-:-:S02]  /*3540*/  ISETP.GT.AND P5, PT, R3, RZ, P0 ;  /* 0x000000ff0300720c */ /* 0x000fc400007a4270 */
[C---:B------:R-:W-:Y:S01]  /*3550*/  ISETP.GT.AND P0, PT, R3.reuse, 0x8, P0 ;  /* 0x000000080300780c */ /* 0x040fe20000704270 */
[----:B------:R-:W-:Y:S01]  /*3560*/  @P4 STG.E.U16 desc[UR38][R4.64+0x22], R33 ;  /* 0x0000222104004986 */ /* 0x000fe2000c101526 */
[C---:B------:R-:W-:Y:S02]  /*3570*/  ISETP.GT.AND P4, PT, R3.reuse, RZ, P1 ;  /* 0x000000ff0300720c */ /* 0x040fe40000f84270 */
[----:B------:R-:W-:Y:S01]  /*3580*/  ISETP.GT.AND P1, PT, R3, 0x8, P1 ;  /* 0x000000080300780c */ /* 0x000fe20000f24270 */
[----:B------:R-:W-:Y:S01]  /*3590*/  @P3 STG.E.U16 desc[UR38][R6.64+0x20], R34 ;  /* 0x0000202206003986 */ /* 0x000fe2000c101526 */
[----:B------:R-:W-:Y:S02]  /*35a0*/  F2FP.BF16.F32.PACK_AB R37, RZ, R37 ;  /* 0x00000025ff25723e */ /* 0x000fe400000010ff */
[----:B------:R-:W-:Y:S01]  /*35b0*/  F2FP.BF16.F32.PACK_AB R38, RZ, R38 ;  /* 0x00000026ff26723e */ /* 0x000fe200000010ff */
[----:B------:R-:W-:Y:S01]  /*35c0*/  @P2 STG.E.U16 desc[UR38][R6.64+0x22], R35 ;  /* 0x0000222306002986 */ /* 0x000fe2000c101526 */
[----:B------:R-:W-:-:S05]  /*35d0*/  F2FP.BF16.F32.PACK_AB R39, RZ, R39 ;  /* 0x00000027ff27723e */ /* 0x000fca00000010ff */
[----:B------:R-:W-:Y:S04]  /*35e0*/  @P4 STG.E.U16 desc[UR38][R4.64+0x30], R36 ;  /* 0x0000302404004986 */ /* 0x000fe8000c101526 */
[----:B------:R0:W-:Y:S02]  /*35f0*/  @P5 STG.E.U16 desc[UR38][R4.64+0x32], R37 ;  /* 0x0000322504005986 */ /* 0x0001e4000c101526 */
[----:B0-----:R-:W-:Y:S02]  /*3600*/  @P1 IMAD.MOV.U32 R4, RZ, RZ, R6 ;  /* 0x000000ffff041224 */ /* 0x001fe400078e0006 */
[----:B------:R-:W-:-:S05]  /*3610*/  @P1 IMAD.MOV.U32 R5, RZ, RZ, R7 ;  /* 0x000000ffff051224 */ /* 0x000fca00078e0007 */
[----:B------:R0:W-:Y:S04]  /*3620*/  @P1 STG.E.U16 desc[UR38][R4.64+0x30], R38 ;  /* 0x0000302604001986 */ /* 0x0001e8000c101526 */
[----:B------:R0:W-:Y:S02]  /*3630*/  @P0 STG.E.U16 desc[UR38][R6.64+0x32], R39 ;  /* 0x0000322706000986 */ /* 0x0001e4000c101526 */
.L_x_65:
[----:B------:R-:W-:Y:S05]  /*3640*/  BSYNC B0 ;  /* 0x0000000000007941 */ /* 0x000fea0003800000 */
.L_x_35:
[----:B------:R-:W-:Y:S01]  /*3650*/  IADD3 R2, P0, R2, UR36, RZ ;  /* 0x0000002402027c10 */ /* 0x000fe2000ff1e0ff */
[----:B------:R-:W-:Y:S01]  /*3660*/  ULDC.64 UR4, c[0x0][0x650] ;  /* 0x0001940000047ab9 */ /* 0x000fe20000000a00 */
[----:B------:R-:W-:Y:S01]  /*3670*/  PRMT R3, RZ, 0x7610, R3 ;  /* 0x00007610ff037816 */ /* 0x000fe20000000003 */
[----:B------:R-:W-:Y:S01]  /*3680*/  IMAD.MOV.U32 R52, RZ, RZ, -0x1 ;  /* 0xffffffffff347424 */ /* 0x000fe200078e00ff */
[----:B------:R-:W-:Y:S01]  /*3690*/  IADD3.X R17, R17, UR42, RZ, P0, !PT ;  /* 0x0000002a11117c10 */ /* 0x000fe200087fe4ff */
[----:B------:R-:W-:Y:S01]  /*36a0*/  IMAD.MOV.U32 R53, RZ, RZ, -0x1 ;  /* 0xffffffffff357424 */ /* 0x000fe200078e00ff */
[----:B------:R-:W-:-:S04]  /*36b0*/  ISETP.GE.U32.AND P0, PT, R2, UR4, PT ;  /* 0x0000000402007c0c */ /* 0x000fc8000bf06070 */
[----:B------:R-:W-:-:S13]  /*36c0*/  ISETP.GE.U32.AND.EX P0, PT, R17, UR5, PT, P0 ;  /* 0x0000000511007c0c */ /* 0x000fda000bf06100 */
[----:B------:R-:W-:Y:S05]  /*36d0*/  @P0 BRA `(.L_x_66) ;  /* 0x0000000400500947 */ /* 0x000fea0003800000 */
[----:B0-----:R-:W0:Y:S01]  /*36e0*/  LDC.64 R10, c[0x0][0x628] ;  /* 0x00018a00ff0a7b82 */ /* 0x001e220000000a00 */
[----:B------:R-:W0:Y:S01]  /*36f0*/  S2R R12, SR_CTAID.X ;  /* 0x00000000000c7919 */ /* 0x000e220000002500 */
[----:B-1234-:R-:W-:Y:S02]  /*3700*/  IMAD.MOV.U32 R8, RZ, RZ, R2 ;  /* 0x000000ffff087224 */ /* 0x01efe400078e0002 */
[----:B------:R-:W-:Y:S01]  /*3710*/  IMAD.MOV.U32 R9, RZ, RZ, R17 ;  /* 0x000000ffff097224 */ /* 0x000fe200078e0011 */
[----:B------:R-:W1:Y:S03]  /*3720*/  S2R R20, SR_CTAID.Y ;  /* 0x0000000000147919 */ /* 0x000e660000002600 */
[----:B------:R-:W2:Y:S08]  /*3730*/  LDC R0, c[0x0][0x630] ;  /* 0x00018c00ff007b82 */ /* 0x000eb00000000800 */
[----:B------:R-:W3:Y:S01]  /*3740*/  LDC.64 R14, c[0x0][0x620] ;  /* 0x00018800ff0e7b82 */ /* 0x000ee20000000a00 */
[----:B0-----:R-:W-:-:S04]  /*3750*/  ISETP.NE.U32.AND P0, PT, R10, RZ, PT ;  /* 0x000000ff0a00720c */ /* 0x001fc80003f05070 */
[----:B------:R-:W-:-:S13]  /*3760*/  ISETP.NE.AND.EX P0, PT, R11, RZ, PT, P0 ;  /* 0x000000ff0b00720c */ /* 0x000fda0003f05300 */
[----:B-123--:R-:W-:Y:S05]  /*3770*/  @!P0 BRA `(.L_x_67) ;  /* 0x0000000000288947 */ /* 0x00efea0003800000 */
[----:B------:R-:W0:Y:S02]  /*3780*/  LDC R3, c[0x0][0x634] ;  /* 0x00018d00ff037b82 */ /* 0x000e240000000800 */
[----:B0-----:R-:W-:-:S05]  /*3790*/  IADD3 R3, P0, R2, R3, RZ ;  /* 0x0000000302037210 */ /* 0x001fca0007f1e0ff */
[----:B-----5:R-:W-:-:S04]  /*37a0*/  IMAD.X R13, RZ, RZ, R17, P0 ;  /* 0x000000ffff0d7224 */ /* 0x020fc800000e0611 */
[----:B------:R-:W-:-:S04]  /*37b0*/  IMAD.WIDE.U32 R4, R13, R10, RZ ;  /* 0x0000000a0d047225 */ /* 0x000fc800078e00ff */
[----:B------:R-:W-:-:S04]  /*37c0*/  IMAD.WIDE.U32 R6, P0, R3, R11, R4 ;  /* 0x0000000b03067225 */ /* 0x000fc80007800004 */
[----:B------:R-:W-:-:S04]  /*37d0*/  IMAD.WIDE.U32 R4, R3, R10, RZ ;  /* 0x0000000a03047225 */ /* 0x000fc800078e00ff */
[----:B------:R-:W-:Y:S01]  /*37e0*/  IMAD.X R9, RZ, RZ, RZ, P0 ;  /* 0x000000ffff097224 */ /* 0x000fe200000e06ff */
[----:B------:R-:W-:Y:S01]  /*37f0*/  IADD3 RZ, P0, R5, R6, RZ ;  /* 0x0000000605ff7210 */ /* 0x000fe20007f1e0ff */
[----:B------:R-:W-:-:S04]  /*3800*/  IMAD.MOV.U32 R8, RZ, RZ, R7 ;  /* 0x000000ffff087224 */ /* 0x000fc800078e0007 */
[----:B------:R-:W-:-:S08]  /*3810*/  IMAD.WIDE.U32.X R8, R13, R11, R8, P0 ;  /* 0x0000000b0d087225 */ /* 0x000fd000000e0408 */
.L_x_67:
[-CC-:B------:R-:W-:Y:S01]  /*3820*/  SHF.R.U64 R53, R8, R0.reuse, R9.reuse ;  /* 0x0000000008357219 */ /* 0x180fe20000001209 */
[----:B------:R-:W0:Y:S01]  /*3830*/  LDC.64 R26, c[0x0][0x640] ;  /* 0x00019000ff1a7b82 */ /* 0x000e220000000a00 */
[----:B------:R-:W-:Y:S01]  /*3840*/  SHF.R.U32.HI R0, RZ, R0, R9 ;  /* 0x00000000ff007219 */ /* 0x000fe20000011609 */
[----:B------:R-:W-:Y:S01]  /*3850*/  ULDC UR4, c[0x0][0x150] ;  /* 0x0000540000047ab9 */ /* 0x000fe20000000800 */
[----:B------:R-:W-:Y:S02]  /*3860*/  IADD3 R7, P0, RZ, -R53, RZ ;  /* 0x80000035ff077210 */ /* 0x000fe40007f1e0ff */
[----:B------:R-:W-:-:S03]  /*3870*/  I2FP.F32.U32 R8, R12 ;  /* 0x0000000c00087245 */ /* 0x000fc60000201000 */
[----:B------:R-:W1:Y:S01]  /*3880*/  LDC R6, c[0x0][0x618] ;  /* 0x00018600ff067b82 */ /* 0x000e620000000800 */
[----:B------:R-:W-:Y:S02]  /*3890*/  IMAD.X R3, RZ, RZ, ~R0, P0 ;  /* 0x000000ffff037224 */ /* 0x000fe400000e0e00 */
[----:B------:R-:W-:Y:S01]  /*38a0*/  FMUL R8, R8, UR4 ;  /* 0x0000000408087c20 */ /* 0x000fe20008400000 */
[----:B------:R-:W-:Y:S01]  /*38b0*/  ULDC UR4, c[0x0][0x154] ;  /* 0x0000550000047ab9 */ /* 0x000fe20000000800 */
[-C--:B------:R-:W-:Y:S02]  /*38c0*/  IMAD R0, R3, R14.reuse, RZ ;  /* 0x0000000e03007224 */ /* 0x080fe400078e02ff */
[----:B------:R-:W-:Y:S01]  /*38d0*/  IMAD.MOV.U32 R3, RZ, RZ, R17 ;  /* 0x000000ffff037224 */ /* 0x000fe200078e0011 */
[----:B------:R-:W2:Y:S01]  /*38e0*/  LDC R24, c[0x0][0x608] ;  /* 0x00018200ff187b82 */ /* 0x000ea20000000800 */
[----:B------:R-:W3:Y:S01]  /*38f0*/  F2I.U32.TRUNC.NTZ R8, R8 ;  /* 0x0000000800087305 */ /* 0x000ee2000020f000 */
[----:B------:R-:W-:-:S04]  /*3900*/  IMAD.WIDE.U32 R4, R7, R14, R2 ;  /* 0x0000000e07047225 */ /* 0x000fc800078e0002 */
[----:B------:R-:W-:Y:S02]  /*3910*/  IMAD R3, R7, R15, R0 ;  /* 0x0000000f07037224 */ /* 0x000fe400078e0200 */
[----:B------:R-:W4:Y:S01]  /*3920*/  LDC R9, c[0x0][0x658] ;  /* 0x00019600ff097b82 */ /* 0x000f220000000800 */
[----:B------:R-:W-:Y:S01]  /*3930*/  I2FP.F32.U32 R0, R20 ;  /* 0x0000001400007245 */ /* 0x000fe20000201000 */
[----:B------:R-:W-:Y:S01]  /*3940*/  IMAD.IADD R3, R5, 0x1, R3 ;  /* 0x0000000105037824 */ /* 0x000fe200078e0203 */
[----:B0-----:R-:W-:-:S05]  /*3950*/  ISETP.NE.U32.AND P0, PT, R26, RZ, PT ;  /* 0x000000ff1a00720c */ /* 0x001fca0003f05070 */
[----:B------:R-:W0:Y:S01]  /*3960*/  LDC R7, c[0x0][0x144] ;  /* 0x00005100ff077b82 */ /* 0x000e220000000800 */
[-CC-:B-1----:R-:W-:Y:S01]  /*3970*/  SHF.R.U64 R10, R4, R6.reuse, R3.reuse ;  /* 0x00000006040a7219 */ /* 0x182fe20000001203 */
[----:B---3--:R-:W-:Y:S01]  /*3980*/  IMAD.MOV R8, RZ, RZ, -R8 ;  /* 0x000000ffff087224 */ /* 0x008fe200078e0a08 */
[----:B------:R-:W-:Y:S01]  /*3990*/  SHF.R.U32.HI R3, RZ, R6, R3 ;  /* 0x00000006ff037219 */ /* 0x000fe20000011603 */
[----:B------:R-:W-:Y:S01]  /*39a0*/  FMUL R6, R0, UR4 ;  /* 0x0000000400067c20 */ /* 0x000fe20008400000 */
[----:B------:R-:W-:-:S03]  /*39b0*/  ISETP.NE.AND.EX P0, PT, R27, RZ, PT, P0 ;  /* 0x000000ff1b00720c */ /* 0x000fc60003f05300 */
[----:B------:R-:W1:Y:S01]  /*39c0*/  LDC R21, c[0x0][0x148] ;  /* 0x00005200ff157b82 */ /* 0x000e620000000800 */
[----:B------:R3:W0:Y:S01]  /*39d0*/  F2I.U32.TRUNC.NTZ R14, R6 ;  /* 0x00000006000e7305 */ /* 0x000622000020f000 */
[-CC-:B--2--5:R-:W-:Y:S02]  /*39e0*/  SHF.R.U64 R13, R10, R24.reuse, R3.reuse ;  /* 0x000000180a0d7219 */ /* 0x1a4fe40000001203 */
[----:B------:R-:W-:-:S04]  /*39f0*/  SHF.R.U32.HI R0, RZ, R24, R3 ;  /* 0x00000018ff007219 */ /* 0x000fc80000011603 */
[----:B------:R-:W2:Y:S01]  /*3a00*/  LDC R28, c[0x0][0x648] ;  /* 0x00019200ff1c7b82 */ /* 0x000ea20000000800 */
[-CC-:B----4-:R-:W-:Y:S02]  /*3a10*/  SHF.R.U64 R15, R13, R9.reuse, R0.reuse ;  /* 0x000000090d0f7219 */ /* 0x190fe40000001200 */
[----:B------:R-:W-:-:S03]  /*3a20*/  SHF.R.U32.HI R5, RZ, R9, R0 ;  /* 0x00000009ff057219 */ /* 0x000fc60000011600 */
[----:B------:R-:W-:Y:S02]  /*3a30*/  IMAD.MOV.U32 R4, RZ, RZ, R15 ;  /* 0x000000ffff047224 */ /* 0x000fe400078e000f */
[----:B------:R-:W4:Y:S01]  /*3a40*/  LDC R29, c[0x0][0x638] ;  /* 0x00018e00ff1d7b82 */ /* 0x000f220000000800 */
[----:B0-----:R-:W-:-:S07]  /*3a50*/  IMAD R25, R7, R8, R12 ;  /* 0x0000000807197224 */ /* 0x001fce00078e020c */
[----:B------:R-:W0:Y:S08]  /*3a60*/  LDC R30, c[0x0][0x610] ;  /* 0x00018400ff1e7b82 */ /* 0x000e300000000800 */
[----:B------:R-:W0:Y:S01]  /*3a70*/  LDC R31, c[0x0][0x600] ;  /* 0x00018000ff1f7b82 */ /* 0x000e220000000800 */
[----:B-1-3--:R-:W-:Y:S05]  /*3a80*/  @!P0 BRA `(.L_x_68) ;  /* 0x0000000000288947 */ /* 0x00afea0003800000 */
[----:B------:R-:W1:Y:S02]  /*3a90*/  LDC R0, c[0x0][0x64c] ;  /* 0x00019300ff007b82 */ /* 0x000e640000000800 */
[----:B-1----:R-:W-:-:S05]  /*3aa0*/  IADD3 R3, P0, R15, R0, RZ ;  /* 0x000000000f037210 */ /* 0x002fca0007f1e0ff */
        /* <DEDUP_REMOVED lines=8> */
.L_x_68:
[----:B------:R-:W-:Y:S01]  /*3b30*/  ISETP.NE.AND P0, PT, R16, 0x1, PT ;  /* 0x000000011000780c */ /* 0x000fe20003f05270 */
[----:B------:R-:W-:Y:S01]  /*3b40*/  IMAD.MOV R14, RZ, RZ, -R14 ;  /* 0x000000ffff0e7224 */ /* 0x000fe200078e0a0e */
[----:B--2---:R-:W-:Y:S02]  /*3b50*/  SHF.R.U64 R0, R4, R28, R5 ;  /* 0x0000001c04007219 */ /* 0x004fe40000001205 */
[----:B------:R-:W-:Y:S02]  /*3b60*/  LOP3.LUT R3, R13, R50, RZ, 0xc0, !PT ;  /* 0x000000320d037212 */ /* 0x000fe400078ec0ff */
[----:B------:R-:W-:Y:S01]  /*3b70*/  LOP3.LUT R10, R10, R49, RZ, 0xc0, !PT ;  /* 0x000000310a0a7212 */ /* 0x000fe200078ec0ff */
[----:B------:R-:W-:Y:S02]  /*3b80*/  IMAD.MOV R4, RZ, RZ, -R0 ;  /* 0x000000ffff047224 */ /* 0x000fe400078e0a00 */
[----:B------:R-:W-:Y:S02]  /*3b90*/  IMAD R0, R46, R0, R3 ;  /* 0x000000002e007224 */ /* 0x000fe400078e0203 */
[----:B----4-:R-:W-:-:S02]  /*3ba0*/  IMAD R3, R4, R29, R15 ;  /* 0x0000001d04037224 */ /* 0x010fc400078e020f */
[----:B------:R-:W-:Y:S02]  /*3bb0*/  @P0 IMAD R25, R21, R14, R20 ;  /* 0x0000000e15190224 */ /* 0x000fe400078e0214 */
[----:B0-----:R-:W-:Y:S02]  /*3bc0*/  IMAD R5, R3, R31, R10 ;  /* 0x0000001f03057224 */ /* 0x001fe400078e020a */
[----:B------:R-:W-:Y:S02]  /*3bd0*/  IMAD R0, R0, R30, R25 ;  /* 0x0000001e00007224 */ /* 0x000fe400078e0219 */
[----:B------:R-:W-:-:S03]  /*3be0*/  IMAD.MOV.U32 R4, RZ, RZ, 0x1 ;  /* 0x00000001ff047424 */ /* 0x000fc600078e00ff */
[----:B------:R-:W-:Y:S02]  /*3bf0*/  SEL R52, R5, R0, !P0 ;  /* 0x0000000005347207 */ /* 0x000fe40004000000 */
[----:B------:R-:W-:Y:S02]  /*3c00*/  PRMT R3, R4, 0x7610, R3 ;  /* 0x0000761004037816 */ /* 0x000fe40000000003 */
[----:B------:R-:W-:-:S07]  /*3c10*/  SEL R0, R0, R5, !P0 ;  /* 0x0000000500007207 */ /* 0x000fce0004000000 */
.L_x_66:
[----:B------:R-:W-:Y:S01]  /*3c20*/  UIMAD.WIDE.U32 UR4, UR41, 0x6c16c16d, URZ ;  /* 0x6c16c16d290478a5 */ /* 0x000fe2000f8e003f */
[----:B------:R-:W-:Y:S01]  /*3c30*/  LOP3.LUT P0, RZ, R3, 0xff, RZ, 0xc0, !PT ;  /* 0x000000ff03ff7812 */ /* 0x000fe2000780c0ff */
[----:B------:R-:W-:Y:S02]  /*3c40*/  IMAD.MOV.U32 R55, RZ, RZ, R0 ;  /* 0x000000ffff377224 */ /* 0x000fe400078e0000 */
[----:B------:R-:W-:-:S04]  /*3c50*/  UIADD3 UR4, UR41, -UR5, URZ ;  /* 0x8000000529047290 */ /* 0x000fc8000fffe03f */
[----:B------:R-:W-:-:S04]  /*3c60*/  ULEA.HI UR4, UR4, UR5, URZ, 0x1f ;  /* 0x0000000504047291 */ /* 0x000fc8000f8ff83f */
[----:B------:R-:W-:-:S04]  /*3c70*/  USHF.R.U32.HI UR4, URZ, 0x5, UR4 ;  /* 0x000000053f047899 */ /* 0x000fc80008011604 */
[----:B------:R-:W-:Y:S01]  /*3c80*/  UIMAD UR41, UR4, -0x2d, UR41 ;  /* 0xffffffd3042978a4 */ /* 0x000fe2000f8e0229 */
[----:B------:R-:W-:Y:S11]  /*3c90*/  @P0 BRA `(.L_x_69) ;  /* 0xffffffdc00540947 */ /* 0x000ff6000383ffff */
[----:B------:R-:W-:Y:S05]  /*3ca0*/  EXIT ;  /* 0x000000000000794d */ /* 0x000fea0003800000 */
.L_x_8:
        /* <DEDUP_REMOVED lines=26> */
.L_x_71:
[----:B------:R-:W0:Y:S01]  /*3e50*/  LDC.64 R30, c[0x0][0x640] ;  /* 0x00019000ff1e7b82 */ /* 0x000e220000000a00 */
[-CC-:B------:R-:W-:Y:S01]  /*3e60*/  SHF.R.U64 R24, R14, R8.reuse, R15.reuse ;  /* 0x000000080e187219 */ /* 0x180fe2000000120f */
[----:B------:R-:W-:Y:S01]  /*3e70*/  IMAD.MOV.U32 R10, RZ, RZ, R2 ;  /* 0x000000ffff0a7224 */ /* 0x000fe200078e0002 */
[----:B------:R-:W-:Y:S01]  /*3e80*/  SHF.R.U32.HI R7, RZ, R8, R15 ;  /* 0x00000008ff077219 */ /* 0x000fe2000001160f */
[----:B------:R-:W-:Y:S01]  /*3e90*/  IMAD.MOV.U32 R11, RZ, RZ, R17 ;  /* 0x000000ffff0b7224 */ /* 0x000fe200078e0011 */
[----:B------:R-:W-:Y:S01]  /*3ea0*/  IADD3 R13, P0, RZ, -R24, RZ ;  /* 0x80000018ff0d7210 */ /* 0x000fe20007f1e0ff */
[----:B------:R-:W-:Y:S02]  /*3eb0*/  IMAD.MOV.U32 R21, RZ, RZ, 0x1 ;  /* 0x00000001ff157424 */ /* 0x000fe400078e00ff */
[----:B------:R-:W1:Y:S02]  /*3ec0*/  LDC R12, c[0x0][0x618] ;  /* 0x00018600ff0c7b82 */ /* 0x000e640000000800 */
[----:B------:R-:W-:-:S02]  /*3ed0*/  IMAD.X R7, RZ, RZ, ~R7, P0 ;  /* 0x000000ffff077224 */ /* 0x000fc400000e0e07 */
[----:B------:R-:W-:-:S04]  /*3ee0*/  IMAD.WIDE.U32 R10, R13, R26, R10 ;  /* 0x0000001a0d0a7225 */ /* 0x000fc800078e000a */
[----:B------:R-:W2:Y:S01]  /*3ef0*/  LDC R14, c[0x0][0x608] ;  /* 0x00018200ff0e7b82 */ /* 0x000ea20000000800 */
[----:B------:R-:W-:-:S04]  /*3f00*/  IMAD R8, R7, R26, RZ ;  /* 0x0000001a07087224 */ /* 0x000fc800078e02ff */
[----:B------:R-:W-:-:S03]  /*3f10*/  IMAD R7, R13, R27, R8 ;  /* 0x0000001b0d077224 */ /* 0x000fc600078e0208 */
[----:B------:R-:W3:Y:S01]  /*3f20*/  LDC R28, c[0x0][0x658] ;  /* 0x00019600ff1c7b82 */ /* 0x000ee20000000800 */
[----:B------:R-:W-:Y:S01]  /*3f30*/  IMAD.IADD R7, R11, 0x1, R7 ;  /* 0x000000010b077824 */ /* 0x000fe200078e0207 */
[----:B0-----:R-:W-:Y:S01]  /*3f40*/  ISETP.NE.U32.AND P0, PT, R30, RZ, PT ;  /* 0x000000ff1e00720c */ /* 0x001fe20003f05070 */
[----:B------:R-:W-:-:S03]  /*3f50*/  IMAD.MOV.U32 R11, RZ, RZ, -0x1 ;  /* 0xffffffffff0b7424 */ /* 0x000fc600078e00ff */
[----:B------:R-:W-:Y:S02]  /*3f60*/  ISETP.NE.AND.EX P0, PT, R31, RZ, PT, P0 ;  /* 0x000000ff1f00720c */ /* 0x000fe40003f05300 */
[----:B------:R-:W0:Y:S01]  /*3f70*/  LDC R25, c[0x0][0x600] ;  /* 0x00018000ff197b82 */ /* 0x000e220000000800 */
[-CC-:B-1----:R-:W-:Y:S02]  /*3f80*/  SHF.R.U64 R20, R10, R12.reuse, R7.reuse ;  /* 0x0000000c0a147219 */ /* 0x182fe40000001207 */
[----:B------:R-:W-:-:S05]  /*3f90*/  SHF.R.U32.HI R7, RZ, R12, R7 ;  /* 0x0000000cff077219 */ /* 0x000fca0000011607 */
[----:B------:R-:W1:Y:S01]  /*3fa0*/  LDC R8, c[0x0][0x648] ;  /* 0x00019200ff087b82 */ /* 0x000e620000000800 */
[-CC-:B--2---:R-:W-:Y:S02]  /*3fb0*/  SHF.R.U64 R22, R20, R14.reuse, R7.reuse ;  /* 0x0000000e14167219 */ /* 0x184fe40000001207 */
[----:B------:R-:W-:-:S05]  /*3fc0*/  SHF.R.U32.HI R7, RZ, R14, R7 ;  /* 0x0000000eff077219 */ /* 0x000fca0000011607 */
[----:B------:R-:W2:Y:S01]  /*3fd0*/  LDC R27, c[0x0][0x638] ;  /* 0x00018e00ff1b7b82 */ /* 0x000ea20000000800 */
[-C--:B---3--:R-:W-:Y:S02]  /*3fe0*/  SHF.L.U32 R10, R11, R28.reuse, RZ ;  /* 0x0000001c0b0a7219 */ /* 0x088fe400000006ff */
[--C-:B------:R-:W-:Y:S02]  /*3ff0*/  SHF.R.U64 R26, R22, R28, R7.reuse ;  /* 0x0000001c161a7219 */ /* 0x100fe40000001207 */
[----:B------:R-:W-:Y:S02]  /*4000*/  LOP3.LUT R29, RZ, R10, RZ, 0x33, !PT ;  /* 0x0000000aff1d7212 */ /* 0x000fe400078e33ff */
[----:B------:R-:W-:Y:S01]  /*4010*/  SHF.R.U32.HI R11, RZ, R28, R7 ;  /* 0x0000001cff0b7219 */ /* 0x000fe20000011607 */
[----:B------:R-:W3:Y:S01]  /*4020*/  LDC R32, c[0x0][0x610] ;  /* 0x00018400ff207b82 */ /* 0x000ee20000000800 */
[----:B------:R-:W-:Y:S01]  /*4030*/  IMAD.MOV.U32 R10, RZ, RZ, R26 ;  /* 0x000000ffff0a7224 */ /* 0x000fe200078e001a */
[----:B------:R-:W-:Y:S06]  /*4040*/  @!P0 BRA `(.L_x_72) ;  /* 0x0000000000288947 */ /* 0x000fec0003800000 */
        /* <DEDUP_REMOVED lines=10> */
.L_x_72:
[----:B------:R-:W-:Y:S02]  /*40f0*/  ISETP.NE.AND P0, PT, R16, 0x1, PT ;  /* 0x000000011000780c */ /* 0x000fe40003f05270 */
[----:B-1----:R-:W-:Y:S02]  /*4100*/  SHF.R.U64 R8, R10, R8, R11 ;  /* 0x000000080a087219 */ /* 0x002fe4000000120b */
[----:B------:R-:W-:Y:S01]  /*4110*/  SHF.L.U32 R28, R21, R28, RZ ;  /* 0x0000001c151c7219 */ /* 0x000fe200000006ff */
[----:B0-----:R-:W-:Y:S01]  /*4120*/  VIADD R21, R25, 0xffffffff ;  /* 0xffffffff19157836 */ /* 0x001fe20000000000 */
[----:B------:R-:W-:Y:S01]  /*4130*/  LOP3.LUT R5, R22, R29, RZ, 0xc0, !PT ;  /* 0x0000001d16057212 */ /* 0x000fe200078ec0ff */
[----:B------:R-:W-:-:S03]  /*4140*/  IMAD.MOV R7, RZ, RZ, -R8 ;  /* 0x000000ffff077224 */ /* 0x000fc600078e0a08 */
[----:B------:R-:W-:Y:S01]  /*4150*/  LOP3.LUT R21, R20, R21, RZ, 0xc0, !PT ;  /* 0x0000001514157212 */ /* 0x000fe200078ec0ff */
[----:B------:R-:W-:Y:S02]  /*4160*/  IMAD R5, R28, R8, R5 ;  /* 0x000000081c057224 */ /* 0x000fe400078e0205 */
[----:B------:R-:W-:Y:S02]  /*4170*/  @P0 IMAD R6, R9, R23, R4 ;  /* 0x0000001709060224 */ /* 0x000fe400078e0204 */
[----:B--2---:R-:W-:Y:S02]  /*4180*/  IMAD R4, R7, R27, R26 ;  /* 0x0000001b07047224 */ /* 0x004fe400078e021a */
[----:B---3--:R-:W-:Y:S02]  /*4190*/  IMAD R6, R5, R32, R6 ;  /* 0x0000002005067224 */ /* 0x008fe400078e0206 */
[----:B------:R-:W-:Y:S02]  /*41a0*/  IMAD R21, R4, R25, R21 ;  /* 0x0000001904157224 */ /* 0x000fe400078e0215 */
[----:B------:R-:W-:-:S02]  /*41b0*/  IMAD.MOV.U32 R8, RZ, RZ, 0x1 ;  /* 0x00000001ff087424 */ /* 0x000fc400078e00ff */
[----:B------:R-:W-:Y:S01]  /*41c0*/  IMAD.MOV.U32 R7, RZ, RZ, R24 ;  /* 0x000000ffff077224 */ /* 0x000fe200078e0018 */
[----:B------:R-:W-:Y:S02]  /*41d0*/  SEL R22, R21, R6, !P0 ;  /* 0x0000000615167207 */ /* 0x000fe40004000000 */
[----:B------:R-:W-:-:S07]  /*41e0*/  SEL R21, R6, R21, !P0 ;  /* 0x0000001506157207 */ /* 0x000fce0004000000 */
.L_x_70:
[----:B------:R-:W-:-:S08]  /*41f0*/  NOP ;  /* 0x0000000000007918 */ /* 0x000fd00000000000 */
[----:B------:R-:W0:-:S00]  /*4200*/  USETMAXREG.DEALLOC.CTAPOOL 0x28 ;  /* 0x00000028000079c8 */ /* 0x000e0000080e0500 */
[----:B0-----:R-:W-:-:S13]  /*4210*/  ISETP.NE.AND P0, PT, R3, RZ, PT ;  /* 0x000000ff0300720c */ /* 0x001fda0003f05270 */
[----:B------:R-:W-:Y:S05]  /*4220*/  @P0 EXIT ;  /* 0x000000000000094d */ /* 0x000fea0003800000 */
[----:B------:R-:W-:Y:S01]  /*4230*/  LOP3.LUT P0, RZ, R8, 0xff, RZ, 0xc0, !PT ;  /* 0x000000ff08ff7812 */ /* 0x000fe2000780c0ff */
[----:B------:R-:W-:Y:S02]  /*4240*/  IMAD.MOV.U32 R8, RZ, RZ, 0x1 ;  /* 0x00000001ff087424 */ /* 0x000fe400078e00ff */
[----:B------:R-:W-:-:S10]  /*4250*/  IMAD.MOV.U32 R9, RZ, RZ, RZ ;  /* 0x000000ffff097224 */ /* 0x000fd400078e00ff */
[----:B------:R-:W-:Y:S05]  /*4260*/  @!P0 BRA `(.L_x_73) ;  /* 0x0000000c00348947 */ /* 0x000fea0003800000 */
[----:B------:R-:W0:Y:S01]  /*4270*/  LDC R3, c[0x0][0x28c] ;  /* 0x0000a300ff037b82 */ /* 0x000e220000000800 */
[----:B------:R-:W1:Y:S01]  /*4280*/  S2R R19, SR_CgaCtaId ;  /* 0x0000000000137919 */ /* 0x000e620000008800 */
[----:B------:R-:W-:Y:S01]  /*4290*/  ULDC UR5, c[0x0][0x658] ;  /* 0x0001960000057ab9 */ /* 0x000fe20000000800 */
[----:B------:R-:W-:Y:S01]  /*42a0*/  UMOV UR6, 0xffffffff ;  /* 0xffffffff00067882 */ /* 0x000fe20000000000 */
[----:B------:R-:W-:Y:S01]  /*42b0*/  BSSY B0, `(.L_x_73) ;  /* 0x00000c8000007945 */ /* 0x000fe20003800000 */
[----:B------:R-:W-:Y:S01]  /*42c0*/  USHF.L.U32 UR6, UR6, UR5, URZ ;  /* 0x0000000506067299 */ /* 0x000fe2000800063f */
[----:B------:R-:W-:Y:S01]  /*42d0*/  IMAD.MOV.U32 R11, RZ, RZ, 0x1 ;  /* 0x00000001ff0b7424 */ /* 0x000fe200078e00ff */
[----:B------:R-:W-:Y:S01]  /*42e0*/  LOP3.LUT R10, R18, 0x2, RZ, 0xfc, !PT ;  /* 0x00000002120a7812 */ /* 0x000fe200078efcff */
[----:B------:R-:W-:Y:S01]  /*42f0*/  IMAD.MOV.U32 R8, RZ, RZ, 0x1 ;  /* 0x00000001ff087424 */ /* 0x000fe200078e00ff */
[----:B------:R-:W-:Y:S01]  /*4300*/  ULDC UR4, c[0x0][0x600] ;  /* 0x0001800000047ab9 */ /* 0x000fe20000000800 */
[----:B------:R-:W-:Y:S01]  /*4310*/  IMAD.MOV.U32 R9, RZ, RZ, RZ ;  /* 0x000000ffff097224 */ /* 0x000fe200078e00ff */
[----:B------:R-:W-:Y:S01]  /*4320*/  UMOV UR7, 0x1 ;  /* 0x0000000100077882 */ /* 0x000fe20000000000 */
[----:B------:R-:W-:-:S02]  /*4330*/  UIADD3 UR15, UR4, -0x1, URZ ;  /* 0xffffffff040f7890 */ /* 0x000fc4000fffe03f */
[----:B------:R-:W-:Y:S02]  /*4340*/  USHF.L.U32 UR17, UR7, UR5, URZ ;  /* 0x0000000507117299 */ /* 0x000fe4000800063f */
[----:B------:R-:W-:Y:S01]  /*4350*/  ULOP3.LUT UR16, URZ, UR6, URZ, 0x33, !UPT ;  /* 0x000000063f107292 */ /* 0x000fe2000f8e333f */
[----:B------:R-:W-:Y:S01]  /*4360*/  ULDC.64 UR20, c[0x0][0x198] ;  /* 0x0000660000147ab9 */ /* 0x000fe20000000a00 */
[----:B0-----:R-:W-:-:S05]  /*4370*/  VIADD R3, R3, 0xf ;  /* 0x0000000f03037836 */ /* 0x001fca0000000000 */
[----:B------:R-:W-:-:S04]  /*4380*/  SHF.R.S32.HI R4, RZ, 0x1f, R3 ;  /* 0x0000001fff047819 */ /* 0x000fc80000011403 */
[----:B------:R-:W-:Y:S01]  /*4390*/  LEA.HI R4, R4, R3, RZ, 0x4 ;  /* 0x0000000304047211 */ /* 0x000fe200078f20ff */
[C---:B-1----:R-:W-:Y:S02]  /*43a0*/  IMAD.SHL.U32 R13, R19.reuse, 0x10, RZ ;  /* 0x00000010130d7824 */ /* 0x042fe400078e00ff */
[----:B------:R-:W-:Y:S01]  /*43b0*/  IMAD.SHL.U32 R19, R19, 0x100, RZ ;  /* 0x0000010013137824 */ /* 0x000fe200078e00ff */
[----:B------:R-:W-:Y:S02]  /*43c0*/  SHF.R.S32.HI R12, RZ, 0x4, R4 ;  /* 0x00000004ff0c7819 */ /* 0x000fe40000011404 */
[----:B------:R-:W-:Y:S02]  /*43d0*/  LOP3.LUT R13, R13, 0x10, RZ, 0xc0, !PT ;  /* 0x000000100d0d7812 */ /* 0x000fe400078ec0ff */
[----:B------:R-:W-:Y:S01]  /*43e0*/  LOP3.LUT R19, R19, 0x100, RZ, 0xc0, !PT ;  /* 0x0000010013137812 */ /* 0x000fe200078ec0ff */
[----:B------:R-:W-:-:S07]  /*43f0*/  VIADD R20, R12, 0x1 ;  /* 0x000000010c147836 */ /* 0x000fce0000000000 */
.L_x_84:
[----:B------:R-:W-:-:S03]  /*4400*/  UMOV UR4, 0xffffffff ;  /* 0xffffffff00047882 */ /* 0x000fc60000000000 */
[----:B------:R-:W-:Y:S05]  /*4410*/  BRA.DIV UR4, `(.L_x_74) ;  /* 0x0000002604787947 */ /* 0x000fea000b800000 */
[----:B------:R-:W-:-:S13]  /*4420*/  ELECT P6, URZ, PT ;  /* 0x00000000003f782f */ /* 0x000fda00038c0000 */
.L_x_136:
[----:B------:R-:W0:Y:S01]  /*4430*/  LDC R3, c[0x0][0x28c] ;  /* 0x0000a300ff037b82 */ /* 0x000e220000000800 */
[----:B------:R-:W-:Y:S01]  /*4440*/  BSSY B1, `(.L_x_75) ;  /* 0x0000038000017945 */ /* 0x000fe20003800000 */
[----:B0-----:R-:W-:-:S13]  /*4450*/  ISETP.LT.OR P6, PT, R3, 0x1, !P6 ;  /* 0x000000010300780c */ /* 0x001fda00077c1670 */
[----:B------:R-:W-:Y:S05]  /*4460*/  @P6 BRA `(.L_x_76) ;  /* 0x0000000000d46947 */ /* 0x000fea0003800000 */
[----:B------:R-:W-:Y:S02]  /*4470*/  IMAD R22, R22, 0x20, R13 ;  /* 0x0000002016167824 */ /* 0x000fe400078e020d */
[----:B------:R-:W-:Y:S02]  /*4480*/  IMAD.SHL.U32 R21, R21, 0x80, RZ ;  /* 0x0000008015157824 */ /* 0x000fe400078e00ff */
[----:B------:R-:W-:Y:S02]  /*4490*/  IMAD.MOV.U32 R23, RZ, RZ, RZ ;  /* 0x000000ffff177224 */ /* 0x000fe400078e00ff */
[----:B------:R-:W-:Y:S02]  /*44a0*/  IMAD.MOV.U32 R3, RZ, RZ, R20 ;  /* 0x000000ffff037224 */ /* 0x000fe400078e0014 */
[----:B------:R-:W-:Y:S02]  /*44b0*/  IMAD.MOV.U32 R4, RZ, RZ, R8 ;  /* 0x000000ffff047224 */ /* 0x000fe400078e0008 */
[----:B------:R-:W-:-:S07]  /*44c0*/  IMAD.MOV.U32 R6, RZ, RZ, R9 ;  /* 0x000000ffff067224 */ /* 0x000fce00078e0009 */
.L_x_79:
[----:B------:R-:W0:Y:S01]  /*44d0*/  S2R R14, SR_CgaCtaId ;  /* 0x00000000000e7919 */ /* 0x000e220000008800 */
[----:B------:R-:W-:Y:S02]  /*44e0*/  MOV R5, 0x400 ;  /* 0x0000040000057802 */ /* 0x000fe40000000f00 */
[----:B------:R-:W-:Y:S02]  /*44f0*/  ISETP.NE.AND P1, PT, R0, RZ, PT ;  /* 0x000000ff0000720c */ /* 0x000fe40003f25270 */
[----:B0-----:R-:W-:Y:S02]  /*4500*/  LEA R15, R14, R5, 0x18 ;  /* 0x000000050e0f7211 */ /* 0x001fe400078ec0ff */
[----:B------:R-:W-:-:S09]  /*4510*/  SHF.L.U32 R5, R4, 0x1f, RZ ;  /* 0x0000001f04057819 */ /* 0x000fd200000006ff */
[----:B------:R-:W0:Y:S01]  /*4520*/  @!P1 LDC R14, c[0x0][0x500] ;  /* 0x00014000ff0e9b82 */ /* 0x000e220000000800 */
[----:B------:R-:W-:-:S04]  /*4530*/  IMAD R24, R6, 0x8, R15 ;  /* 0x0000000806187824 */ /* 0x000fc800078e020f */
[----:B------:R-:W1:Y:S02]  /*4540*/  SYNCS.PHASECHK.TRANS64.TRYWAIT P0, [R24+URZ+0x168], R5 ;  /* 0x00016805180075a7 */ /* 0x000e64000800017f */
[----:B-1----:R-:W-:Y:S05]  /*4550*/  @!P0 BRA `(.L_x_77) ;  /* 0x0000002400488947 */ /* 0x002fea0003800000 */
.L_x_137:
[----:B-1----:R-:W-:Y:S01]  /*4560*/  PRMT R5, R10, 0x9910, RZ ;  /* 0x000099100a057816 */ /* 0x002fe200000000ff */
[----:B0-----:R0:W-:Y:S03]  /*4570*/  @!P1 SYNCS.ARRIVE.TRANS64 RZ, [R24+URZ], R14 ;  /* 0x0000000e18ff99a7 */ /* 0x0011e6000800003f */
[----:B------:R-:W-:-:S13]  /*4580*/  ISETP.NE.AND P0, PT, R5, 0x2, PT ;  /* 0x000000020500780c */ /* 0x000fda0003f05270 */
[----:B0-----:R-:W-:Y:S05]  /*4590*/  @P0 BRA `(.L_x_78) ;  /* 0x0000000000040947 */ /* 0x001fea0003800000 */
[----:B------:R-:W-:Y:S01]  /*45a0*/  BPT.TRAP 0x1 ;  /* 0x000000040000795c */ /* 0x000fe20000300000 */
.L_x_78:
[----:B------:R-:W-:Y:S01]  /*45b0*/  IMAD R5, R6, 0x200, R19 ;  /* 0x0000020006057824 */ /* 0x000fe200078e0213 */
[----:B------:R-:W-:Y:S01]  /*45c0*/  R2UR UR9, R24 ;  /* 0x00000000180972ca */ /* 0x000fe200000e0000 */
[--C-:B------:R-:W-:Y:S01]  /*45d0*/  IMAD R14, R6, 0x1000, R15.reuse ;  /* 0x00001000060e7824 */ /* 0x100fe200078e020f */
[----:B------:R-:W-:Y:S01]  /*45e0*/  UIADD3 UR4, UP0, UR20, 0xf0, URZ ;  /* 0x000000f014047890 */ /* 0x000fe2000ff1e03f */
[----:B------:R-:W-:Y:S01]  /*45f0*/  IMAD R5, R5, 0x2, R15 ;  /* 0x0000000205057824 */ /* 0x000fe200078e020f */
[----:B------:R-:W-:Y:S01]  /*4600*/  R2UR UR11, R21 ;  /* 0x00000000150b72ca */ /* 0x000fe200000e0000 */
[----:B------:R-:W-:Y:S01]  /*4610*/  VIADD R3, R3, 0xffffffff ;  /* 0xffffffff03037836 */ /* 0x000fe20000000000 */
[----:B------:R-:W-:Y:S01]  /*4620*/  R2UR UR5, R14 ;  /* 0x000000000e0572ca */ /* 0x000fe200000e0000 */
[----:B------:R-:W-:Y:S01]  /*4630*/  UIADD3 UR22, UP1, UR20, 0x1f0, URZ ;  /* 0x000001f014167890 */ /* 0x000fe2000ff3e03f */
[----:B------:R-:W-:Y:S01]  /*4640*/  R2UR UR8, R5 ;  /* 0x00000000050872ca */ /* 0x000fe200000e0000 */
[----:B------:R-:W-:Y:S01]  /*4650*/  VIADD R6, R6, 0x1 ;  /* 0x0000000106067836 */ /* 0x000fe20000000000 */
[----:B------:R-:W-:Y:S01]  /*4660*/  R2UR UR10, R23 ;  /* 0x00000000170a72ca */ /* 0x000fe200000e0000 */
[----:B------:R-:W-:Y:S01]  /*4670*/  UIADD3.X UR23, URZ, UR21, URZ, UP1, !UPT ;  /* 0x000000153f177290 */ /* 0x000fe20008ffe43f */
[----:B------:R-:W-:Y:S01]  /*4680*/  R2UR UR12, R7 ;  /* 0x00000000070c72ca */ /* 0x000fe200000e0000 */
[----:B------:R-:W-:Y:S01]  /*4690*/  UMOV UR6, 0x0 ;  /* 0x0000000000067882 */ /* 0x000fe20000000000 */
[----:B------:R-:W-:Y:S01]  /*46a0*/  R2UR UR18, R22 ;  /* 0x00000000161272ca */ /* 0x000fe200000e0000 */
[----:B------:R-:W-:Y:S01]  /*46b0*/  UMOV UR7, 0x10000000 ;  /* 0x1000000000077882 */ /* 0x000fe20000000000 */
[----:B------:R-:W-:Y:S01]  /*46c0*/  ISETP.GT.AND P1, PT, R3, 0x1, PT ;  /* 0x000000010300780c */ /* 0x000fe20003f24270 */
[----:B------:R-:W-:Y:S01]  /*46d0*/  UMOV UR19, 0x30000 ;  /* 0x0003000000137882 */ /* 0x000fe20000000000 */
[C---:B------:R-:W-:Y:S01]  /*46e0*/  ISETP.NE.AND P0, PT, R6.reuse, 0x2d, PT ;  /* 0x0000002d0600780c */ /* 0x040fe20003f05270 */
[----:B------:R-:W-:Y:S01]  /*46f0*/  UIADD3 UR13, UR5, 0x380, URZ ;  /* 0x00000380050d7890 */ /* 0x000fe2000fffe03f */
[----:B------:R-:W-:Y:S01]  /*4700*/  VIADD R23, R23, 0x10 ;  /* 0x0000001017177836 */ /* 0x000fe20000000000 */
[----:B------:R-:W-:Y:S01]  /*4710*/  UIADD3.X UR5, URZ, UR21, URZ, UP0, !UPT ;  /* 0x000000153f057290 */ /* 0x000fe200087fe43f */
[----:B------:R-:W-:Y:S01]  /*4720*/  SEL R5, RZ, 0x1, P0 ;  /* 0x00000001ff057807 */ /* 0x000fe20000000000 */
[----:B------:R-:W-:Y:S01]  /*4730*/  UIADD3 UR14, UR8, 0x2d380, URZ ;  /* 0x0002d380080e7890 */ /* 0x000fe2000fffe03f */
[----:B------:R-:W-:-:S02]  /*4740*/  SEL R6, R6, RZ, P0 ;  /* 0x000000ff06067207 */ /* 0x000fc40000000000 */
[----:B------:R-:W-:Y:S01]  /*4750*/  UMOV UR8, UR13 ;  /* 0x0000000d00087c82 */ /* 0x000fe20008000000 */
[----:B------:R-:W-:-:S03]  /*4760*/  LOP3.LUT R4, R4, R5, RZ, 0x3c, !PT ;  /* 0x0000000504047212 */ /* 0x000fc600078e3cff */
[----:B------:R0:W-:Y:S02]  /*4770*/  UTMALDG.3D [UR8], [UR4], desc[UR6] ;  /* 0x00000608040075b4 */ /* 0x0001e40008011000 */
[----:B0-----:R-:W-:Y:S01]  /*4780*/  UMOV UR8, UR14 ;  /* 0x0000000e00087c82 */ /* 0x001fe20008000000 */
[----:B------:R-:W-:Y:S02]  /*4790*/  UMOV UR11, UR18 ;  /* 0x00000012000b7c82 */ /* 0x000fe40008000000 */
[----:B------:R0:W-:Y:S02]  /*47a0*/  UTMALDG.3D.MULTICAST [UR8], [UR22], UR19, desc[UR6] ;  /* 0x00000608160073b4 */ /* 0x0001e40008011813 */
[----:B0-----:R-:W-:Y:S05]  /*47b0*/  @P1 BRA `(.L_x_79) ;  /* 0xfffffffc00441947 */ /* 0x001fea000383ffff */
.L_x_76:
[----:B------:R-:W-:Y:S05]  /*47c0*/  BSYNC B1 ;  /* 0x0000000000017941 */ /* 0x000fea0003800000 */
.L_x_75:
[----:B------:R-:W-:Y:S01]  /*47d0*/  LOP3.LUT P1, RZ, R11, 0xff, RZ, 0xc0, !PT ;  /* 0x000000ff0bff7812 */ /* 0x000fe2000782c0ff */
[C---:B------:R-:W-:Y:S01]  /*47e0*/  IMAD.IADD R6, R12.reuse, 0x1, R9 ;  /* 0x000000010c067824 */ /* 0x040fe200078e0209 */
[----:B------:R-:W-:Y:S01]  /*47f0*/  ULDC.64 UR4, c[0x0][0x650] ;  /* 0x0001940000047ab9 */ /* 0x000fe20000000a00 */
[----:B------:R-:W-:Y:S01]  /*4800*/  ISETP.GE.U32.AND P2, PT, R12, 0x2d, PT ;  /* 0x0000002d0c00780c */ /* 0x000fe20003f46070 */
[----:B------:R-:W-:Y:S01]  /*4810*/  BSSY B1, `(.L_x_80) ;  /* 0x000006f000017945 */ /* 0x000fe20003800000 */
[C---:B------:R-:W-:Y:S01]  /*4820*/  IMAD.WIDE.U32 R4, R6.reuse, 0x6c16c16d, RZ ;  /* 0x6c16c16d06047825 */ /* 0x040fe200078e00ff */
[C---:B------:R-:W-:Y:S02]  /*4830*/  ISETP.GT.U32.AND P0, PT, R6.reuse, 0x2c, PT ;  /* 0x0000002c0600780c */ /* 0x040fe40003f04070 */
[----:B------:R-:W-:Y:S01]  /*4840*/  PRMT R11, RZ, 0x7610, R11 ;  /* 0x00007610ff0b7816 */ /* 0x000fe2000000000b */
[----:B------:R-:W-:Y:S01]  /*4850*/  IMAD.IADD R4, R6, 0x1, -R5 ;  /* 0x0000000106047824 */ /* 0x000fe200078e0a05 */
[----:B------:R-:W-:Y:S01]  /*4860*/  ISETP.LT.U32.AND P0, PT, R12, 0x2d, P0 ;  /* 0x0000002d0c00780c */ /* 0x000fe20000701070 */
[----:B------:R-:W-:-:S02]  /*4870*/  IMAD.MOV.U32 R21, RZ, RZ, -0x1 ;  /* 0xffffffffff157424 */ /* 0x000fc400078e00ff */
[----:B------:R-:W0:Y:S01]  /*4880*/  @P1 S2R R14, SR_CgaCtaId ;  /* 0x00000000000e1919 */ /* 0x000e220000008800 */
[----:B------:R-:W-:Y:S01]  /*4890*/  @P1 MOV R3, 0x400 ;  /* 0x0000040000031802 */ /* 0x000fe20000000f00 */
[----:B------:R-:W-:Y:S01]  /*48a0*/  IMAD.MOV.U32 R22, RZ, RZ, -0x1 ;  /* 0xffffffffff167424 */ /* 0x000fe200078e00ff */
[----:B------:R-:W-:Y:S01]  /*48b0*/  LEA.HI R4, R4, R5, RZ, 0x1f ;  /* 0x0000000504047211 */ /* 0x000fe200078ff8ff */
[----:B------:R-:W-:-:S03]  /*48c0*/  IMAD.MOV.U32 R7, RZ, RZ, -0x1 ;  /* 0xffffffffff077424 */ /* 0x000fc600078e00ff */
[----:B------:R-:W-:Y:S02]  /*48d0*/  SHF.R.U32.HI R9, RZ, 0x5, R4 ;  /* 0x00000005ff097819 */ /* 0x000fe40000011604 */
[----:B0-----:R-:W-:Y:S02]  /*48e0*/  @P1 LEA R14, R14, R3, 0x18 ;  /* 0x000000030e0e1211 */ /* 0x001fe400078ec0ff */
[----:B------:R-:W-:Y:S02]  /*48f0*/  SEL R3, RZ, 0x1, !P0 ;  /* 0x00000001ff037807 */ /* 0x000fe40004000000 */
[----:B------:R-:W-:Y:S01]  /*4900*/  IADD3 R2, P0, R2, UR36, RZ ;  /* 0x0000002402027c10 */ /* 0x000fe2000ff1e0ff */
[----:B------:R0:W-:Y:S01]  /*4910*/  @P1 SYNCS.ARRIVE.TRANS64.A1T0 RZ, [R14+URZ+0x2e8], RZ ;  /* 0x0002e8ff0eff19a7 */ /* 0x0001e2000810003f */
[----:B------:R-:W-:Y:S02]  /*4920*/  LOP3.LUT R8, R8, R3, RZ, 0x3c, !PT ;  /* 0x0000000308087212 */ /* 0x000fe400078e3cff */
[----:B------:R-:W-:-:S02]  /*4930*/  IADD3.X R17, R17, UR42, RZ, P0, !PT ;  /* 0x0000002a11117c10 */ /* 0x000fc400087fe4ff */
[----:B------:R-:W-:Y:S02]  /*4940*/  ISETP.GE.U32.AND P0, PT, R2, UR4, PT ;  /* 0x0000000402007c0c */ /* 0x000fe4000bf06070 */
[----:B------:R-:W-:Y:S01]  /*4950*/  @P2 LOP3.LUT R8, R8, 0x1, R9, 0x78, !PT ;  /* 0x0000000108082812 */ /* 0x000fe200078e7809 */
[----:B------:R-:W-:Y:S01]  /*4960*/  IMAD R9, R9, -0x2d, R6 ;  /* 0xffffffd309097824 */ /* 0x000fe200078e0206 */
[----:B------:R-:W-:Y:S02]  /*4970*/  ISETP.GE.U32.AND.EX P0, PT, R17, UR5, PT, P0 ;  /* 0x0000000511007c0c */ /* 0x000fe4000bf06100 */
[----:B------:R-:W-:-:S11]  /*4980*/  PRMT R3, RZ, 0x7610, R3 ;  /* 0x00007610ff037816 */ /* 0x000fd60000000003 */
[----:B0-----:R-:W-:Y:S05]  /*4990*/  @P0 BRA `(.L_x_81) ;  /* 0x0000000400580947 */ /* 0x001fea0003800000 */
[----:B------:R-:W0:Y:S01]  /*49a0*/  S2R R21, SR_CTAID.X ;  /* 0x0000000000157919 */ /* 0x000e220000002500 */
[----:B------:R-:W-:Y:S01]  /*49b0*/  ULDC.64 UR4, c[0x0][0x628] ;  /* 0x00018a0000047ab9 */ /* 0x000fe20000000a00 */
[----:B------:R-:W-:Y:S01]  /*49c0*/  ULDC UR7, c[0x0][0x630] ;  /* 0x00018c0000077ab9 */ /* 0x000fe20000000800 */
[----:B------:R-:W-:Y:S01]  /*49d0*/  ISETP.NE.U32.AND P0, PT, RZ, UR4, PT ;  /* 0x00000004ff007c0c */ /* 0x000fe2000bf05070 */
[----:B------:R-:W1:Y:S01]  /*49e0*/  S2R R15, SR_CTAID.Y ;  /* 0x00000000000f7919 */ /* 0x000e620000002600 */
[----:B------:R-:W-:Y:S01]  /*49f0*/  ULDC UR8, c[0x0][0x150] ;  /* 0x0000540000087ab9 */ /* 0x000fe20000000800 */
[----:B------:R-:W-:Y:S01]  /*4a00*/  IMAD.MOV.U32 R4, RZ, RZ, R2 ;  /* 0x000000ffff047224 */ /* 0x000fe200078e0002 */
[----:B------:R-:W-:Y:S01]  /*4a10*/  ISETP.NE.AND.EX P0, PT, RZ, UR5, PT, P0 ;  /* 0x00000005ff007c0c */ /* 0x000fe2000bf05300 */
[----:B------:R-:W-:Y:S01]  /*4a20*/  IMAD.MOV.U32 R5, RZ, RZ, R17 ;  /* 0x000000ffff057224 */ /* 0x000fe200078e0011 */
[----:B0-----:R-:W-:-:S11]  /*4a30*/  I2FP.F32.U32 R22, R21 ;  /* 0x0000001500167245 */ /* 0x001fd60000201000 */
[----:B------:R-:W-:Y:S05]  /*4a40*/  @!P0 BRA `(.L_x_82) ;  /* 0x0000000000288947 */ /* 0x000fea0003800000 */
[----:B------:R-:W-:Y:S02]  /*4a50*/  ULDC UR6, c[0x0][0x634] ;  /* 0x00018d0000067ab9 */ /* 0x000fe40000000800 */
[----:B------:R-:W-:-:S05]  /*4a60*/  IADD3 R5, P0, R2, UR6, RZ ;  /* 0x0000000602057c10 */ /* 0x000fca000ff1e0ff */
[----:B------:R-:W-:-:S04]  /*4a70*/  IMAD.X R3, RZ, RZ, R17, P0 ;  /* 0x000000ffff037224 */ /* 0x000fc800000e0611 */
[----:B------:R-:W-:-:S04]  /*4a80*/  IMAD.WIDE.U32 R6, R3, UR4, RZ ;  /* 0x0000000403067c25 */ /* 0x000fc8000f8e00ff */
[----:B------:R-:W-:-:S04]  /*4a90*/  IMAD.WIDE.U32 R6, P0, R5, UR5, R6 ;  /* 0x0000000505067c25 */ /* 0x000fc8000f800006 */
[----:B------:R-:W-:-:S04]  /*4aa0*/  IMAD.WIDE.U32 R4, R5, UR4, RZ ;  /* 0x0000000405047c25 */ /* 0x000fc8000f8e00ff */
[----:B------:R-:W-:Y:S01]  /*4ab0*/  IMAD.MOV.U32 R4, RZ, RZ, R7 ;  /* 0x000000ffff047224 */ /* 0x000fe200078e0007 */
[----:B------:R-:W-:Y:S01]  /*4ac0*/  IADD3 RZ, P1, R5, R6, RZ ;  /* 0x0000000605ff7210 */ /* 0x000fe20007f3e0ff */
[----:B------:R-:W-:-:S04]  /*4ad0*/  IMAD.X R5, RZ, RZ, RZ, P0 ;  /* 0x000000ffff057224 */ /* 0x000fc800000e06ff */
[----:B------:R-:W-:-:S08]  /*4ae0*/  IMAD.WIDE.U32.X R4, R3, UR5, R4, P1 ;  /* 0x0000000503047c25 */ /* 0x000fd000088e0404 */
.L_x_82:
[--C-:B------:R-:W-:Y:S01]  /*4af0*/  SHF.R.U64 R14, R4, UR7, R5.reuse ;  /* 0x00000007040e7c19 */ /* 0x100fe20008001205 */
[----:B------:R-:W-:Y:S01]  /*4b00*/  FMUL R22, R22, UR8 ;  /* 0x0000000816167c20 */ /* 0x000fe20008400000 */
[----:B------:R-:W-:Y:S01]  /*4b10*/  SHF.R.U32.HI R3, RZ, UR7, R5 ;  /* 0x00000007ff037c19 */ /* 0x000fe20008011605 */
[----:B------:R-:W0:Y:S01]  /*4b20*/  LDC R6, c[0x0][0x144] ;  /* 0x00005100ff067b82 */ /* 0x000e220000000800 */
[----:B------:R-:W-:Y:S01]  /*4b30*/  IADD3 R4, P0, RZ, -R14, RZ ;  /* 0x8000000eff047210 */ /* 0x000fe20007f1e0ff */
[----:B------:R-:W-:Y:S01]  /*4b40*/  ULDC.64 UR4, c[0x0][0x620] ;  /* 0x0001880000047ab9 */ /* 0x000fe20000000a00 */
[----:B-1----:R-:W-:Y:S01]  /*4b50*/  I2FP.F32.U32 R5, R15 ;  /* 0x0000000f00057245 */ /* 0x002fe20000201000 */
[----:B------:R-:W1:Y:S01]  /*4b60*/  F2I.U32.TRUNC.NTZ R22, R22 ;  /* 0x0000001600167305 */ /* 0x000e62000020f000 */
[----:B------:R-:W-:Y:S01]  /*4b70*/  ULDC UR6, c[0x0][0x154] ;  /* 0x0000550000067ab9 */ /* 0x000fe20000000800 */
[----:B------:R-:W-:Y:S01]  /*4b80*/  IMAD.X R3, RZ, RZ, ~R3, P0 ;  /* 0x000000ffff037224 */ /* 0x000fe200000e0e03 */
[----:B------:R-:W-:Y:S01]  /*4b90*/  ISETP.NE.AND P2, PT, R16, 0x1, PT ;  /* 0x000000011000780c */ /* 0x000fe20003f45270 */
[----:B------:R-:W-:Y:S01]  /*4ba0*/  FMUL R23, R5, UR6 ;  /* 0x0000000605177c20 */ /* 0x000fe20008400000 */
[----:B------:R-:W2:Y:S01]  /*4bb0*/  LDC R24, c[0x0][0x148] ;  /* 0x00005200ff187b82 */ /* 0x000ea20000000800 */
[----:B------:R-:W-:Y:S01]  /*4bc0*/  IMAD R3, R3, UR4, RZ ;  /* 0x0000000403037c24 */ /* 0x000fe2000f8e02ff */
[----:B------:R-:W-:-:S02]  /*4bd0*/  ULDC.64 UR6, c[0x0][0x640] ;  /* 0x0001900000067ab9 */ /* 0x000fc40000000a00 */
[----:B------:R-:W-:Y:S01]  /*4be0*/  ISETP.NE.U32.AND P0, PT, RZ, UR6, PT ;  /* 0x00000006ff007c0c */ /* 0x000fe2000bf05070 */
[C---:B------:R-:W-:Y:S01]  /*4bf0*/  IMAD R7, R4.reuse, UR5, R3 ;  /* 0x0000000504077c24 */ /* 0x040fe2000f8e0203 */
[----:B------:R-:W3:Y:S01]  /*4c00*/  F2I.U32.TRUNC.NTZ R23, R23 ;  /* 0x0000001700177305 */ /* 0x000ee2000020f000 */
[----:B------:R-:W-:Y:S01]  /*4c10*/  IMAD.MOV.U32 R3, RZ, RZ, R17 ;  /* 0x000000ffff037224 */ /* 0x000fe200078e0011 */
[----:B------:R-:W-:Y:S01]  /*4c20*/  ISETP.NE.AND.EX P0, PT, RZ, UR7, PT, P0 ;  /* 0x00000007ff007c0c */ /* 0x000fe2000bf05300 */
[----:B-1----:R-:W-:Y:S02]  /*4c30*/  IMAD.MOV R22, RZ, RZ, -R22 ;  /* 0x000000ffff167224 */ /* 0x002fe400078e0a16 */
[----:B------:R-:W-:Y:S01]  /*4c40*/  IMAD.WIDE.U32 R4, R4, UR4, R2 ;  /* 0x0000000404047c25 */ /* 0x000fe2000f8e0002 */
[----:B------:R-:W-:-:S03]  /*4c50*/  ULDC UR4, c[0x0][0x618] ;  /* 0x0001860000047ab9 */ /* 0x000fc60000000800 */
[----:B------:R-:W-:Y:S02]  /*4c60*/  IMAD.IADD R5, R5, 0x1, R7 ;  /* 0x0000000105057824 */ /* 0x000fe400078e0207 */
[----:B0-----:R-:W-:-:S03]  /*4c70*/  IMAD R3, R6, R22, R21 ;  /* 0x0000001606037224 */ /* 0x001fc600078e0215 */
[----:B------:R-:W-:Y:S01]  /*4c80*/  SHF.R.U64 R21, R4, UR4, R5 ;  /* 0x0000000404157c19 */ /* 0x000fe20008001205 */
[----:B---3--:R-:W-:Y:S01]  /*4c90*/  IMAD.MOV R6, RZ, RZ, -R23 ;  /* 0x000000ffff067224 */ /* 0x008fe200078e0a17 */
[----:B------:R-:W-:Y:S01]  /*4ca0*/  SHF.R.U32.HI R4, RZ, UR4, R5 ;  /* 0x00000004ff047c19 */ /* 0x000fe20008011605 */
[----:B------:R-:W-:Y:S02]  /*4cb0*/  ULDC UR4, c[0x0][0x608] ;  /* 0x0001820000047ab9 */ /* 0x000fe40000000800 */
[----:B--2---:R-:W-:Y:S01]  /*4cc0*/  @P2 IMAD R3, R24, R6, R15 ;  /* 0x0000000618032224 */ /* 0x004fe200078e020f */
[--C-:B------:R-:W-:Y:S02]  /*4cd0*/  SHF.R.U64 R22, R21, UR4, R4.reuse ;  /* 0x0000000415167c19 */ /* 0x100fe40008001204 */
[----:B------:R-:W-:Y:S01]  /*4ce0*/  SHF.R.U32.HI R5, RZ, UR4, R4 ;  /* 0x00000004ff057c19 */ /* 0x000fe20008011604 */
[----:B------:R-:W-:-:S03]  /*4cf0*/  ULDC UR4, c[0x0][0x658] ;  /* 0x0001960000047ab9 */ /* 0x000fc60000000800 */
[--C-:B------:R-:W-:Y:S02]  /*4d00*/  SHF.R.U64 R15, R22, UR4, R5.reuse ;  /* 0x00000004160f7c19 */ /* 0x100fe40008001205 */
[----:B------:R-:W-:-:S03]  /*4d10*/  SHF.R.U32.HI R23, RZ, UR4, R5 ;  /* 0x00000004ff177c19 */ /* 0x000fc60008011605 */
[----:B------:R-:W-:Y:S02]  /*4d20*/  IMAD.MOV.U32 R6, RZ, RZ, R15 ;  /* 0x000000ffff067224 */ /* 0x000fe400078e000f */
[----:B------:R-:W-:Y:S01]  /*4d30*/  IMAD.MOV.U32 R5, RZ, RZ, R23 ;  /* 0x000000ffff057224 */ /* 0x000fe200078e0017 */
[----:B------:R-:W-:Y:S06]  /*4d40*/  @!P0 BRA `(.L_x_83) ;  /* 0x00000000002c8947 */ /* 0x000fec0003800000 */
        /* <DEDUP_REMOVED lines=9> */
[----:B------:R-:W-:-:S04]  /*4de0*/  IMAD.WIDE.U32.X R4, R23, UR7, R4, P1 ;  /* 0x0000000717047c25 */ /* 0x000fc800088e0404 */
[----:B------:R-:W-:-:S07]  /*4df0*/  IMAD.MOV.U32 R6, RZ, RZ, R4 ;  /* 0x000000ffff067224 */ /* 0x000fce00078e0004 */
.L_x_83:
[----:B------:R-:W-:Y:S01]  /*4e00*/  ULDC UR4, c[0x0][0x648] ;  /* 0x0001920000047ab9 */ /* 0x000fe20000000800 */
[----:B------:R-:W-:Y:S01]  /*4e10*/  LOP3.LUT R4, R22, UR16, RZ, 0xc0, !PT ;  /* 0x0000001016047c12 */ /* 0x000fe2000f8ec0ff */
[----:B------:R-:W-:Y:S01]  /*4e20*/  ULDC UR5, c[0x0][0x610] ;  /* 0x0001840000057ab9 */ /* 0x000fe20000000800 */
[----:B------:R-:W-:Y:S01]  /*4e30*/  SHF.R.U64 R5, R6, UR4, R5 ;  /* 0x0000000406057c19 */ /* 0x000fe20008001205 */
[----:B------:R-:W-:Y:S01]  /*4e40*/  ULDC UR4, c[0x0][0x638] ;  /* 0x00018e0000047ab9 */ /* 0x000fe20000000800 */
[----:B------:R-:W-:Y:S01]  /*4e50*/  LOP3.LUT R22, R21, UR15, RZ, 0xc0, !PT ;  /* 0x0000000f15167c12 */ /* 0x000fe2000f8ec0ff */
[----:B------:R-:W-:Y:S02]  /*4e60*/  IMAD.MOV.U32 R7, RZ, RZ, R14 ;  /* 0x000000ffff077224 */ /* 0x000fe400078e000e */
[----:B------:R-:W-:Y:S02]  /*4e70*/  IMAD.MOV R6, RZ, RZ, -R5 ;  /* 0x000000ffff067224 */ /* 0x000fe400078e0a05 */
[----:B------:R-:W-:-:S02]  /*4e80*/  IMAD R4, R5, UR17, R4 ;  /* 0x0000001105047c24 */ /* 0x000fc4000f8e0204 */
[----:B------:R-:W-:Y:S01]  /*4e90*/  IMAD R15, R6, UR4, R15 ;  /* 0x00000004060f7c24 */ /* 0x000fe2000f8e020f */
[----:B------:R-:W-:Y:S01]  /*4ea0*/  ULDC UR4, c[0x0][0x600] ;  /* 0x0001800000047ab9 */ /* 0x000fe20000000800 */
[----:B------:R-:W-:Y:S02]  /*4eb0*/  IMAD R21, R4, UR5, R3 ;  /* 0x0000000504157c24 */ /* 0x000fe4000f8e0203 */
[----:B------:R-:W-:Y:S02]  /*4ec0*/  IMAD R4, R15, UR4, R22 ;  /* 0x000000040f047c24 */ /* 0x000fe4000f8e0216 */
[----:B------:R-:W-:-:S03]  /*4ed0*/  IMAD.MOV.U32 R3, RZ, RZ, 0x1 ;  /* 0x00000001ff037424 */ /* 0x000fc600078e00ff */
[----:B------:R-:W-:Y:S02]  /*4ee0*/  SEL R22, R4, R21, !P2 ;  /* 0x0000001504167207 */ /* 0x000fe40005000000 */
[----:B------:R-:W-:-:S07]  /*4ef0*/  SEL R21, R21, R4, !P2 ;  /* 0x0000000415157207 */ /* 0x000fce0005000000 */
.L_x_81:
[----:B------:R-:W-:Y:S05]  /*4f00*/  BSYNC B1 ;  /* 0x0000000000017941 */ /* 0x000fea0003800000 */
.L_x_80:
[----:B------:R-:W-:-:S13]  /*4f10*/  LOP3.LUT P0, RZ, R3, 0xff, RZ, 0xc0, !PT ;  /* 0x000000ff03ff7812 */ /* 0x000fda000780c0ff */
[----:B------:R-:W-:Y:S05]  /*4f20*/  @P0 BRA `(.L_x_84) ;  /* 0xfffffff400340947 */ /* 0x000fea000383ffff */
[----:B------:R-:W-:Y:S05]  /*4f30*/  BSYNC B0 ;  /* 0x0000000000007941 */ /* 0x000fea0003800000 */
.L_x_73:
[----:B------:R-:W-:-:S03]  /*4f40*/  UMOV UR4, 0xffffffff ;  /* 0xffffffff00047882 */ /* 0x000fc60000000000 */
[----:B------:R-:W-:Y:S05]  /*4f50*/  BRA.DIV UR4, `(.L_x_85) ;  /* 0x0000001a04dc7947 */ /* 0x000fea000b800000 */
[----:B------:R-:W-:-:S13]  /*4f60*/  ELECT P6, URZ, PT ;  /* 0x00000000003f782f */ /* 0x000fda00038c0000 */
.L_x_140:
[----:B------:R-:W-:Y:S04]  /*4f70*/  BSSY B0, `(.L_x_86) ;  /* 0x000019c000007945 */ /* 0x000fe80003800000 */
[----:B------:R-:W-:Y:S05]  /*4f80*/  @!P6 BRA `(.L_x_87) ;  /* 0x000000180068e947 */ /* 0x000fea0003800000 */
[----:B------:R-:W-:-:S04]  /*4f90*/  LOP3.LUT R18, R18, 0x2, RZ, 0xfc, !PT ;  /* 0x0000000212127812 */ /* 0x000fc800078efcff */
[----:B------:R-:W-:-:S13]  /*4fa0*/  ISETP.NE.AND P0, PT, R18, 0x3, PT ;  /* 0x000000031200780c */ /* 0x000fda0003f05270 */
[----:B------:R-:W-:Y:S05]  /*4fb0*/  @!P0 BRA `(.L_x_88) ;  /* 0x0000000000048947 */ /* 0x000fea0003800000 */
[----:B------:R-:W-:Y:S01]  /*4fc0*/  BPT.TRAP 0x1 ;  /* 0x000000040000795c */ /* 0x000fe20000300000 */
.L_x_88:
[----:B------:R-:W0:Y:S01]  /*4fd0*/  S2R R3, SR_CgaCtaId ;  /* 0x0000000000037919 */ /* 0x000e220000008800 */
[----:B------:R-:W-:Y:S02]  /*4fe0*/  MOV R0, 0x400 ;  /* 0x0000040000007802 */ /* 0x000fe40000000f00 */
[----:B------:R-:W-:Y:S02]  /*4ff0*/  SHF.L.U32 R2, R8, 0x1f, RZ ;  /* 0x0000001f08027819 */ /* 0x000fe400000006ff */
[----:B0-----:R-:W-:-:S05]  /*5000*/  LEA R0, R3, R0, 0x18 ;  /* 0x0000000003007211 */ /* 0x001fca00078ec0ff */
[----:B------:R-:W-:-:S04]  /*5010*/  VIADD R0, R0, 0x168 ;  /* 0x0000016800007836 */ /* 0x000fc80000000000 */
[C---:B------:R-:W-:Y:S02]  /*5020*/  IMAD R5, R9.reuse, 0x8, R0 ;  /* 0x0000000809057824 */ /* 0x040fe400078e0200 */
[----:B------:R-:W-:Y:S02]  /*5030*/  VIADD R9, R9, 0x1 ;  /* 0x0000000109097836 */ /* 0x000fe40000000000 */
[----:B------:R-:W0:Y:S03]  /*5040*/  SYNCS.PHASECHK.TRANS64.TRYWAIT P0, [R5+URZ], R2 ;  /* 0x00000002050075a7 */ /* 0x000e26000800017f */
[----:B------:R-:W-:-:S04]  /*5050*/  ISETP.NE.AND P1, PT, R9, 0x2d, PT ;  /* 0x0000002d0900780c */ /* 0x000fc80003f25270 */
[----:B------:R-:W-:Y:S02]  /*5060*/  SEL R3, RZ, 0x1, P1 ;  /* 0x00000001ff037807 */ /* 0x000fe40000800000 */
[----:B------:R-:W-:Y:S02]  /*5070*/  SEL R9, R9, RZ, P1 ;  /* 0x000000ff09097207 */ /* 0x000fe40000800000 */
[----:B------:R-:W-:-:S03]  /*5080*/  LOP3.LUT R8, R8, R3, RZ, 0x3c, !PT ;  /* 0x0000000308087212 */ /* 0x000fc600078e3cff */
[----:B------:R-:W-:Y:S01]  /*5090*/  IMAD R7, R9, 0x8, R0 ;  /* 0x0000000809077824 */ /* 0x000fe200078e0200 */
[----:B------:R-:W-:Y:S01]  /*50a0*/  SHF.L.U32 R4, R8, 0x1f, RZ ;  /* 0x0000001f08047819 */ /* 0x000fe200000006ff */
[----:B0-----:R-:W-:Y:S06]  /*50b0*/  @!P0 BRA `(.L_x_89) ;  /* 0x0000001800a48947 */ /* 0x001fec0003800000 */
.L_x_141:
[----:B------:R-:W1:Y:S01]  /*50c0*/  SYNCS.PHASECHK.TRANS64.TRYWAIT P0, [R7+URZ], R4 ;  /* 0x00000004070075a7 */ /* 0x000e62000800017f */
[----:B0-----:R-:W-:-:S05]  /*50d0*/  VIADD R2, R9, 0x1 ;  /* 0x0000000109027836 */ /* 0x001fca0000000000 */
[----:B------:R-:W-:-:S04]  /*50e0*/  ISETP.NE.AND P1, PT, R2, 0x2d, PT ;  /* 0x0000002d0200780c */ /* 0x000fc80003f25270 */
[----:B------:R-:W-:Y:S02]  /*50f0*/  SEL R3, RZ, 0x1, P1 ;  /* 0x00000001ff037807 */ /* 0x000fe40000800000 */
[----:B------:R-:W-:Y:S02]  /*5100*/  SEL R9, R2, RZ, P1 ;  /* 0x000000ff02097207 */ /* 0x000fe40000800000 */
[----:B------:R-:W-:-:S03]  /*5110*/  LOP3.LUT R8, R8, R3, RZ, 0x3c, !PT ;  /* 0x0000000308087212 */ /* 0x000fc600078e3cff */
[----:B------:R-:W-:Y:S01]  /*5120*/  IMAD R6, R9, 0x8, R0 ;  /* 0x0000000809067824 */ /* 0x000fe200078e0200 */
[----:B------:R-:W-:Y:S01]  /*5130*/  SHF.L.U32 R5, R8, 0x1f, RZ ;  /* 0x0000001f08057819 */ /* 0x000fe200000006ff */
[----:B-1----:R-:W-:Y:S06]  /*5140*/  @!P0 BRA `(.L_x_90) ;  /* 0x0000001800948947 */ /* 0x002fec0003800000 */
.L_x_142:
[----:B------:R-:W1:Y:S01]  /*5150*/  SYNCS.PHASECHK.TRANS64.TRYWAIT P0, [R6+URZ], R5 ;  /* 0x00000005060075a7 */ /* 0x000e62000800017f */
[----:B------:R-:W-:-:S05]  /*5160*/  VIADD R2, R9, 0x1 ;  /* 0x0000000109027836 */ /* 0x000fca0000000000 */
[----:B------:R-:W-:-:S04]  /*5170*/  ISETP.NE.AND P1, PT, R2, 0x2d, PT ;  /* 0x0000002d0200780c */ /* 0x000fc80003f25270 */
[----:B------:R-:W-:Y:S02]  /*5180*/  SEL R3, RZ, 0x1, P1 ;  /* 0x00000001ff037807 */ /* 0x000fe40000800000 */
[----:B0-----:R-:W-:Y:S02]  /*5190*/  SEL R7, R2, RZ, P1 ;  /* 0x000000ff02077207 */ /* 0x001fe40000800000 */
[----:B------:R-:W-:-:S03]  /*51a0*/  LOP3.LUT R8, R8, R3, RZ, 0x3c, !PT ;  /* 0x0000000308087212 */ /* 0x000fc600078e3cff */
[----:B------:R-:W-:Y:S01]  /*51b0*/  IMAD R9, R7, 0x8, R0 ;  /* 0x0000000807097824 */ /* 0x000fe200078e0200 */
[----:B------:R-:W-:Y:S01]  /*51c0*/  SHF.L.U32 R4, R8, 0x1f, RZ ;  /* 0x0000001f08047819 */ /* 0x000fe200000006ff */
[----:B-1----:R-:W-:Y:S06]  /*51d0*/  @!P0 BRA `(.L_x_91) ;  /* 0x0000001800848947 */ /* 0x002fec0003800000 */
.L_x_143:
[----:B------:R-:W1:Y:S01]  /*51e0*/  SYNCS.PHASECHK.TRANS64.TRYWAIT P0, [R9+URZ], R4 ;  /* 0x00000004090075a7 */ /* 0x000e62000800017f */
[----:B------:R-:W-:-:S05]  /*51f0*/  VIADD R2, R7, 0x1 ;  /* 0x0000000107027836 */ /* 0x000fca0000000000 */
[----:B------:R-:W-:-:S04]  /*5200*/  ISETP.NE.AND P1, PT, R2, 0x2d, PT ;  /* 0x0000002d0200780c */ /* 0x000fc80003f25270 */
[----:B------:R-:W-:Y:S02]  /*5210*/  SEL R3, RZ, 0x1, P1 ;  /* 0x00000001ff037807 */ /* 0x000fe40000800000 */
[----:B------:R-:W-:Y:S02]  /*5220*/  SEL R7, R2, RZ, P1 ;  /* 0x000000ff02077207 */ /* 0x000fe40000800000 */
[----:B------:R-:W-:-:S03]  /*5230*/  LOP3.LUT R8, R8, R3, RZ, 0x3c, !PT ;  /* 0x0000000308087212 */ /* 0x000fc600078e3cff */
[----:B0-----:R-:W-:Y:S01]  /*5240*/  IMAD R6, R7, 0x8, R0 ;  /* 0x0000000807067824 */ /* 0x001fe200078e0200 */
[----:B------:R-:W-:Y:S01]  /*5250*/  SHF.L.U32 R5, R8, 0x1f, RZ ;  /* 0x0000001f08057819 */ /* 0x000fe200000006ff */
[----:B-1----:R-:W-:Y:S06]  /*5260*/  @!P0 BRA `(.L_x_92) ;  /* 0x0000001800748947 */ /* 0x002fec0003800000 */
.L_x_144:
        /* <DEDUP_REMOVED lines=9> */
.L_x_145:
        /* <DEDUP_REMOVED lines=9> */
.L_x_146:
        /* <DEDUP_REMOVED lines=9> */
.L_x_147:
        /* <DEDUP_REMOVED lines=9> */
.L_x_148:
        /* <DEDUP_REMOVED lines=9> */
.L_x_149:
        /* <DEDUP_REMOVED lines=9> */
.L_x_150:
        /* <DEDUP_REMOVED lines=9> */
.L_x_151:
        /* <DEDUP_REMOVED lines=9> */
.L_x_152:
        /* <DEDUP_REMOVED lines=9> */
.L_x_153:
        /* <DEDUP_REMOVED lines=9> */
.L_x_154:
        /* <DEDUP_REMOVED lines=9> */
.L_x_155:
        /* <DEDUP_REMOVED lines=9> */
.L_x_156:
        /* <DEDUP_REMOVED lines=9> */
.L_x_157:
        /* <DEDUP_REMOVED lines=9> */
.L_x_158:
        /* <DEDUP_REMOVED lines=9> */
.L_x_159:
        /* <DEDUP_REMOVED lines=9> */
.L_x_160:
        /* <DEDUP_REMOVED lines=9> */
.L_x_161:
        /* <DEDUP_REMOVED lines=9> */
.L_x_162:
        /* <DEDUP_REMOVED lines=9> */
.L_x_163:
        /* <DEDUP_REMOVED lines=9> */
.L_x_164:
        /* <DEDUP_REMOVED lines=9> */
.L_x_165:
        /* <DEDUP_REMOVED lines=9> */
.L_x_166:
        /* <DEDUP_REMOVED lines=9> */
.L_x_167:
        /* <DEDUP_REMOVED lines=9> */
.L_x_168:
        /* <DEDUP_REMOVED lines=9> */
.L_x_169:
        /* <DEDUP_REMOVED lines=9> */
.L_x_170:
        /* <DEDUP_REMOVED lines=9> */
.L_x_171:
        /* <DEDUP_REMOVED lines=9> */
.L_x_172:
        /* <DEDUP_REMOVED lines=9> */
.L_x_173:
        /* <DEDUP_REMOVED lines=9> */
.L_x_174:
        /* <DEDUP_REMOVED lines=9> */
.L_x_175:
        /* <DEDUP_REMOVED lines=9> */
.L_x_176:
        /* <DEDUP_REMOVED lines=9> */
.L_x_177:
        /* <DEDUP_REMOVED lines=9> */
.L_x_178:
        /* <DEDUP_REMOVED lines=9> */
.L_x_179:
        /* <DEDUP_REMOVED lines=9> */
.L_x_180:
        /* <DEDUP_REMOVED lines=9> */
.L_x_181:
[----:B------:R-:W1:Y:S01]  /*6740*/  SYNCS.PHASECHK.TRANS64.TRYWAIT P0, [R9+URZ], R4 ;  /* 0x00000004090075a7 */ /* 0x000e62000800017f */
[----:B------:R-:W-:-:S05]  /*6750*/  VIADD R2, R7, 0x1 ;  /* 0x0000000107027836 */ /* 0x000fca0000000000 */
[----:B------:R-:W-:-:S04]  /*6760*/  ISETP.NE.AND P1, PT, R2, 0x2d, PT ;  /* 0x0000002d0200780c */ /* 0x000fc80003f25270 */
[----:B------:R-:W-:Y:S02]  /*6770*/  SEL R3, RZ, 0x1, P1 ;  /* 0x00000001ff037807 */ /* 0x000fe40000800000 */
[----:B------:R-:W-:Y:S02]  /*6780*/  SEL R7, R2, RZ, P1 ;  /* 0x000000ff02077207 */ /* 0x000fe40000800000 */
[----:B------:R-:W-:-:S03]  /*6790*/  LOP3.LUT R8, R8, R3, RZ, 0x3c, !PT ;  /* 0x0000000308087212 */ /* 0x000fc600078e3cff */
[----:B------:R-:W-:Y:S01]  /*67a0*/  IMAD R10, R7, 0x8, R0 ;  /* 0x00000008070a7824 */ /* 0x000fe200078e0200 */
[----:B0-----:R-:W-:Y:S01]  /*67b0*/  SHF.L.U32 R5, R8, 0x1f, RZ ;  /* 0x0000001f08057819 */ /* 0x001fe200000006ff */
[----:B-1----:R-:W-:Y:S06]  /*67c0*/  @!P0 BRA `(.L_x_130) ;  /* 0x0000001000148947 */ /* 0x002fec0003800000 */
.L_x_182:
[----:B------:R-:W1:Y:S01]  /*67d0*/  SYNCS.PHASECHK.TRANS64.TRYWAIT P0, [R10+URZ], R5 ;  /* 0x000000050a0075a7 */ /* 0x000e62000800017f */
[----:B------:R-:W-:-:S05]  /*67e0*/  VIADD R2, R7, 0x1 ;  /* 0x0000000107027836 */ /* 0x000fca0000000000 */
[----:B------:R-:W-:-:S04]  /*67f0*/  ISETP.NE.AND P1, PT, R2, 0x2d, PT ;  /* 0x0000002d0200780c */ /* 0x000fc80003f25270 */
[----:B------:R-:W-:Y:S02]  /*6800*/  SEL R3, RZ, 0x1, P1 ;  /* 0x00000001ff037807 */ /* 0x000fe40000800000 */
[----:B------:R-:W-:Y:S02]  /*6810*/  SEL R7, R2, RZ, P1 ;  /* 0x000000ff02077207 */ /* 0x000fe40000800000 */
[----:B0-----:R-:W-:-:S03]  /*6820*/  LOP3.LUT R9, R8, R3, RZ, 0x3c, !PT ;  /* 0x0000000308097212 */ /* 0x001fc600078e3cff */
[----:B------:R-:W-:Y:S01]  /*6830*/  IMAD R11, R7, 0x8, R0 ;  /* 0x00000008070b7824 */ /* 0x000fe200078e0200 */
[----:B------:R-:W-:Y:S01]  /*6840*/  SHF.L.U32 R6, R9, 0x1f, RZ ;  /* 0x0000001f09067819 */ /* 0x000fe200000006ff */
[----:B-1----:R-:W-:Y:S06]  /*6850*/  @!P0 BRA `(.L_x_131) ;  /* 0x0000001000048947 */ /* 0x002fec0003800000 */
.L_x_183:
[----:B------:R-:W1:Y:S01]  /*6860*/  SYNCS.PHASECHK.TRANS64.TRYWAIT P0, [R11+URZ], R6 ;  /* 0x000000060b0075a7 */ /* 0x000e62000800017f */
[----:B------:R-:W-:-:S05]  /*6870*/  VIADD R2, R7, 0x1 ;  /* 0x0000000107027836 */ /* 0x000fca0000000000 */
[----:B------:R-:W-:-:S04]  /*6880*/  ISETP.NE.AND P1, PT, R2, 0x2d, PT ;  /* 0x0000002d0200780c */ /* 0x000fc80003f25270 */
[----:B------:R-:W-:Y:S02]  /*6890*/  SEL R4, RZ, 0x1, P1 ;  /* 0x00000001ff047807 */ /* 0x000fe40000800000 */
[----:B------:R-:W-:Y:S02]  /*68a0*/  SEL R3, R2, RZ, P1 ;  /* 0x000000ff02037207 */ /* 0x000fe40000800000 */
[----:B------:R-:W-:Y:S01]  /*68b0*/  LOP3.LUT R4, R9, R4, RZ, 0x3c, !PT ;  /* 0x0000000409047212 */ /* 0x000fe200078e3cff */
[----:B-1----:R-:W-:Y:S06]  /*68c0*/  @!P0 BRA `(.L_x_132) ;  /* 0x0000000c00fc8947 */ /* 0x002fec0003800000 */
.L_x_184:
[----:B------:R-:W-:Y:S01]  /*68d0*/  IMAD R3, R3, 0x8, R0 ;  /* 0x0000000803037824 */ /* 0x000fe200078e0200 */
[----:B------:R-:W-:-:S07]  /*68e0*/  SHF.L.U32 R0, R4, 0x1f, RZ ;  /* 0x0000001f04007819 */ /* 0x000fce00000006ff */
.L_x_133:
[----:B--2---:R2:W3:Y:S02]  /*68f0*/  SYNCS.PHASECHK.TRANS64.TRYWAIT P0, [R3+URZ], R0 ;  /* 0x00000000030075a7 */ /* 0x0044e4000800017f */
[----:B---3--:R-:W-:Y:S05]  /*6900*/  @!P0 NANOSLEEP.SYNCS 0x989680 ;  /* 0x009896800000895d */ /* 0x008fea0003900000 */
[----:B------:R-:W3:Y:S02]  /*6910*/  @!P0 SYNCS.PHASECHK.TRANS64 P0, [R3+URZ], R0 ;  /* 0x00000000030085a7 */ /* 0x000ee4000800007f */
[----:B---3--:R-:W-:Y:S05]  /*6920*/  @!P0 BRA `(.L_x_133) ;  /* 0xfffffffc00f08947 */ /* 0x008fea000383ffff */
.L_x_87:
[----:B------:R-:W-:Y:S05]  /*6930*/  BSYNC B0 ;  /* 0x0000000000007941 */ /* 0x000fea0003800000 */
.L_x_86:
[----:B------:R-:W-:Y:S05]  /*6940*/  EXIT ;  /* 0x000000000000794d */ /* 0x000fea0003800000 */
.L_x_22:
[----:B-1----:R1:W2:Y:S02]  /*6950*/  SYNCS.PHASECHK.TRANS64.TRYWAIT P1, [R3+URZ], R0 ;  /* 0x00000000030075a7 */ /* 0x0022a4000802017f */
[----:B--2---:R-:W-:Y:S05]  /*6960*/  @!P1 NANOSLEEP.SYNCS 0x989680 ;  /* 0x009896800000995d */ /* 0x004fea0003900000 */
[----:B------:R-:W2:Y:S02]  /*6970*/  @!P1 SYNCS.PHASECHK.TRANS64 P1, [R3+URZ], R0 ;  /* 0x00000000030095a7 */ /* 0x000ea4000802007f */
[----:B--2---:R-:W-:Y:S05]  /*6980*/  @!P1 BRA `(.L_x_22) ;  /* 0xfffffffc00f09947 */ /* 0x004fea000383ffff */
[----:B------:R-:W-:Y:S05]  /*6990*/  BRA `(.L_x_21) ;  /* 0xffffffb000d07947 */ /* 0x000fea000383ffff */
.L_x_27:
[----:B-1----:R-:W-:-:S04]  /*69a0*/  IMAD.U32 R5, RZ, RZ, UR4 ;  /* 0x00000004ff057e24 */ /* 0x002fc8000f8e00ff */
[----:B------:R1:W2:Y:S03]  /*69b0*/  SYNCS.PHASECHK.TRANS64.TRYWAIT P1, [R5+URZ], R4 ;  /* 0x00000004050075a7 */ /* 0x0002a6000802017f */
[----:B--2---:R-:W-:Y:S05]  /*69c0*/  @!P1 NANOSLEEP.SYNCS 0x989680 ;  /* 0x009896800000995d */ /* 0x004fea0003900000 */
[----:B------:R-:W2:Y:S02]  /*69d0*/  @!P1 SYNCS.PHASECHK.TRANS64 P1, [R5+URZ], R4 ;  /* 0x00000004050095a7 */ /* 0x000ea4000802007f */
[----:B--2---:R-:W-:Y:S05]  /*69e0*/  @!P1 BRA `(.L_x_27) ;  /* 0xfffffffc00ec9947 */ /* 0x004fea000383ffff */
[----:B------:R-:W-:Y:S05]  /*69f0*/  BRA `(.L_x_26) ;  /* 0xffffffb400347947 */ /* 0x000fea000383ffff */
.L_x_74:
[----:B------:R-:W-:Y:S01]  /*6a00*/  BSSY B1, `(.L_x_134) ;  /* 0x0000006000017945 */ /* 0x000fe20003800000 */
[----:B------:R-:W-:-:S07]  /*6a10*/  IMAD.MOV.U32 R15, RZ, RZ, -0x1 ;  /* 0xffffffffff0f7424 */ /* 0x000fce00078e00ff */
[----:B------:R-:W-:Y:S05]  /*6a20*/  WARPSYNC.COLLECTIVE R15, `(.L_x_135) ;  /* 0x000000000f0c7348 */ /* 0x000fea0003c00000 */
[----:B------:R-:W-:Y:S02]  /*6a30*/  ELECT P6, UR62, PT ;  /* 0x00000000003e782f */ /* 0x000fe400038c0000 */
[----:B------:R-:W-:Y:S01]  /*6a40*/  MOV R14, UR62 ;  /* 0x0000003e000e7c02 */ /* 0x000fe20008000f00 */
[----:B------:R-:W-:Y:S10]  /*6a50*/  ENDCOLLECTIVE ;  /* 0x000000000000791b */ /* 0x000ff40003800000 */
.L_x_135:
[----:B------:R-:W-:Y:S05]  /*6a60*/  BSYNC B1 ;  /* 0x0000000000017941 */ /* 0x000fea0003800000 */
.L_x_134:
[----:B------:R-:W-:Y:S05]  /*6a70*/  BRA `(.L_x_136) ;  /* 0xffffffd8006c7947 */ /* 0x000fea000383ffff */
.L_x_77:
[----:B-1----:R1:W2:Y:S02]  /*6a80*/  SYNCS.PHASECHK.TRANS64.TRYWAIT P0, [R24+URZ+0x168], R5 ;  /* 0x00016805180075a7 */ /* 0x0022a4000800017f */
[----:B--2---:R-:W-:Y:S05]  /*6a90*/  @!P0 NANOSLEEP.SYNCS 0x989680 ;  /* 0x009896800000895d */ /* 0x004fea0003900000 */
[----:B------:R-:W2:Y:S02]  /*6aa0*/  @!P0 SYNCS.PHASECHK.TRANS64 P0, [R24+URZ+0x168], R5 ;  /* 0x00016805180085a7 */ /* 0x000ea4000800007f */
[----:B--2---:R-:W-:Y:S05]  /*6ab0*/  @!P0 BRA `(.L_x_77) ;  /* 0xfffffffc00f08947 */ /* 0x004fea000383ffff */
[----:B------:R-:W-:Y:S05]  /*6ac0*/  BRA `(.L_x_137) ;  /* 0xffffffd800a47947 */ /* 0x000fea000383ffff */
.L_x_85:
[----:B------:R-:W-:Y:S01]  /*6ad0*/  BSSY B0, `(.L_x_138) ;  /* 0x0000006000007945 */ /* 0x000fe20003800000 */
[----:B------:R-:W-:-:S07]  /*6ae0*/  IMAD.MOV.U32 R15, RZ, RZ, -0x1 ;  /* 0xffffffffff0f7424 */ /* 0x000fce00078e00ff */
[----:B------:R-:W-:Y:S05]  /*6af0*/  WARPSYNC.COLLECTIVE R15, `(.L_x_139) ;  /* 0x000000000f0c7348 */ /* 0x000fea0003c00000 */
[----:B------:R-:W-:Y:S02]  /*6b00*/  ELECT P6, UR62, PT ;  /* 0x00000000003e782f */ /* 0x000fe400038c0000 */
[----:B------:R-:W-:Y:S01]  /*6b10*/  MOV R14, UR62 ;  /* 0x0000003e000e7c02 */ /* 0x000fe20008000f00 */
[----:B------:R-:W-:Y:S10]  /*6b20*/  ENDCOLLECTIVE ;  /* 0x000000000000791b */ /* 0x000ff40003800000 */
.L_x_139:
[----:B------:R-:W-:Y:S05]  /*6b30*/  BSYNC B0 ;  /* 0x0000000000007941 */ /* 0x000fea0003800000 */
.L_x_138:
[----:B------:R-:W-:Y:S05]  /*6b40*/  BRA `(.L_x_140) ;  /* 0xffffffe400087947 */ /* 0x000fea000383ffff */
.L_x_89:
[----:B0-----:R0:W1:Y:S02]  /*6b50*/  SYNCS.PHASECHK.TRANS64.TRYWAIT P0, [R5+URZ], R2 ;  /* 0x00000002050075a7 */ /* 0x001064000800017f */
[----:B-1----:R-:W-:Y:S05]  /*6b60*/  @!P0 NANOSLEEP.SYNCS 0x989680 ;  /* 0x009896800000895d */ /* 0x002fea0003900000 */
[----:B------:R-:W1:Y:S02]  /*6b70*/  @!P0 SYNCS.PHASECHK.TRANS64 P0, [R5+URZ], R2 ;  /* 0x00000002050085a7 */ /* 0x000e64000800007f */
[----:B-1----:R-:W-:Y:S05]  /*6b80*/  @!P0 BRA `(.L_x_89) ;  /* 0xfffffffc00f08947 */ /* 0x002fea000383ffff */
[----:B------:R-:W-:Y:S05]  /*6b90*/  BRA `(.L_x_141) ;  /* 0xffffffe400487947 */ /* 0x000fea000383ffff */
.L_x_90:
[----:B0-----:R0:W1:Y:S02]  /*6ba0*/  SYNCS.PHASECHK.TRANS64.TRYWAIT P0, [R7+URZ], R4 ;  /* 0x00000004070075a7 */ /* 0x001064000800017f */
[----:B-1----:R-:W-:Y:S05]  /*6bb0*/  @!P0 NANOSLEEP.SYNCS 0x989680 ;  /* 0x009896800000895d */ /* 0x002fea0003900000 */
[----:B------:R-:W1:Y:S02]  /*6bc0*/  @!P0 SYNCS.PHASECHK.TRANS64 P0, [R7+URZ], R4 ;  /* 0x00000004070085a7 */ /* 0x000e64000800007f */
[----:B-1----:R-:W-:Y:S05]  /*6bd0*/  @!P0 BRA `(.L_x_90) ;  /* 0xfffffffc00f08947 */ /* 0x002fea000383ffff */
[----:B------:R-:W-:Y:S05]  /*6be0*/  BRA `(.L_x_142) ;  /* 0xffffffe400587947 */ /* 0x000fea000383ffff */
.L_x_91:
[----:B0-----:R0:W1:Y:S02]  /*6bf0*/  SYNCS.PHASECHK.TRANS64.TRYWAIT P0, [R6+URZ], R5 ;  /* 0x00000005060075a7 */ /* 0x001064000800017f */
[----:B-1----:R-:W-:Y:S05]  /*6c00*/  @!P0 NANOSLEEP.SYNCS 0x989680 ;  /* 0x009896800000895d */ /* 0x002fea0003900000 */
[----:B------:R-:W1:Y:S02]  /*6c10*/  @!P0 SYNCS.PHASECHK.TRANS64 P0, [R6+URZ], R5 ;  /* 0x00000005060085a7 */ /* 0x000e64000800007f */
[----:B-1----:R-:W-:Y:S05]  /*6c20*/  @!P0 BRA `(.L_x_91) ;  /* 0xfffffffc00f08947 */ /* 0x002fea000383ffff */
[----:B------:R-:W-:Y:S05]  /*6c30*/  BRA `(.L_x_143) ;  /* 0xffffffe400687947 */ /* 0x000fea000383ffff */
.L_x_92:
[----:B0-----:R0:W1:Y:S02]  /*6c40*/  SYNCS.PHASECHK.TRANS64.TRYWAIT P0, [R9+URZ], R4 ;  /* 0x00000004090075a7 */ /* 0x001064000800017f */
[----:B-1----:R-:W-:Y:S05]  /*6c50*/  @!P0 NANOSLEEP.SYNCS 0x989680 ;  /* 0x009896800000895d */ /* 0x002fea0003900000 */
[----:B------:R-:W1:Y:S02]  /*6c60*/  @!P0 SYNCS.PHASECHK.TRANS64 P0, [R9+URZ], R4 ;  /* 0x00000004090085a7 */ /* 0x000e64000800007f */
[----:B-1----:R-:W-:Y:S05]  /*6c70*/  @!P0 BRA `(.L_x_92) ;  /* 0xfffffffc00f08947 */ /* 0x002fea000383ffff */
[----:B------:R-:W-:Y:S05]  /*6c80*/  BRA `(.L_x_144) ;  /* 0xffffffe400787947 */ /* 0x000fea000383ffff */
.L_x_93:
[----:B0-----:R0:W1:Y:S02]  /*6c90*/  SYNCS.PHASECHK.TRANS64.TRYWAIT P0, [R6+URZ], R5 ;  /* 0x00000005060075a7 */ /* 0x001064000800017f */
[----:B-1----:R-:W-:Y:S05]  /*6ca0*/  @!P0 NANOSLEEP.SYNCS 0x989680 ;  /* 0x009896800000895d */ /* 0x002fea0003900000 */
[----:B------:R-:W1:Y:S02]  /*6cb0*/  @!P0 SYNCS.PHASECHK.TRANS64 P0, [R6+URZ], R5 ;  /* 0x00000005060085a7 */ /* 0x000e64000800007f */
[----:B-1----:R-:W-:Y:S05]  /*6cc0*/  @!P0 BRA `(.L_x_93) ;  /* 0xfffffffc00f08947 */ /* 0x002fea000383ffff */
[----:B------:R-:W-:Y:S05]  /*6cd0*/  BRA `(.L_x_145) ;  /* 0xffffffe400887947 */ /* 0x000fea000383ffff */
.L_x_94:
[----:B0-----:R0:W1:Y:S02]  /*6ce0*/  SYNCS.PHASECHK.TRANS64.TRYWAIT P0, [R9+URZ], R4 ;  /* 0x00000004090075a7 */ /* 0x001064000800017f */
[----:B-1----:R-:W-:Y:S05]  /*6cf0*/  @!P0 NANOSLEEP.SYNCS 0x989680 ;  /* 0x009896800000895d */ /* 0x002fea0003900000 */
[----:B------:R-:W1:Y:S02]  /*6d00*/  @!P0 SYNCS.PHASECHK.TRANS64 P0, [R9+URZ], R4 ;  /* 0x00000004090085a7 */ /* 0x000e64000800007f */
[----:B-1----:R-:W-:Y:S05]  /*6d10*/  @!P0 BRA `(.L_x_94) ;  /* 0xfffffffc00f08947 */ /* 0x002fea000383ffff */
[----:B------:R-:W-:Y:S05]  /*6d20*/  BRA `(.L_x_146) ;  /* 0xffffffe400987947 */ /* 0x000fea000383ffff */
.L_x_95:
[----:B0-----:R0:W1:Y:S02]  /*6d30*/  SYNCS.PHASECHK.TRANS64.TRYWAIT P0, [R6+URZ], R5 ;  /* 0x00000005060075a7 */ /* 0x001064000800017f */
[----:B-1----:R-:W-:Y:S05]  /*6d40*/  @!P0 NANOSLEEP.SYNCS 0x989680 ;  /* 0x009896800000895d */ /* 0x002fea0003900000 */
[----:B------:R-:W1:Y:S02]  /*6d50*/  @!P0 SYNCS.PHASECHK.TRANS64 P0, [R6+URZ], R5 ;  /* 0x00000005060085a7 */ /* 0x000e64000800007f */
[----:B-1----:R-:W-:Y:S05]  /*6d60*/  @!P0 BRA `(.L_x_95) ;  /* 0xfffffffc00f08947 */ /* 0x002fea000383ffff */
[----:B------:R-:W-:Y:S05]  /*6d70*/  BRA `(.L_x_147) ;  /* 0xffffffe400a87947 */ /* 0x000fea000383ffff */
.L_x_96:
[----:B0-----:R0:W1:Y:S02]  /*6d80*/  SYNCS.PHASECHK.TRANS64.TRYWAIT P0, [R9+URZ], R4 ;  /* 0x00000004090075a7 */ /* 0x001064000800017f */
[----:B-1----:R-:W-:Y:S05]  /*6d90*/  @!P0 NANOSLEEP.SYNCS 0x989680 ;  /* 0x009896800000895d */ /* 0x002fea0003900000 */
[----:B------:R-:W1:Y:S02]  /*6da0*/  @!P0 SYNCS.PHASECHK.TRANS64 P0, [R9+URZ], R4 ;  /* 0x00000004090085a7 */ /* 0x000e64000800007f */
[----:B-1----:R-:W-:Y:S05]  /*6db0*/  @!P0 BRA `(.L_x_96) ;  /* 0xfffffffc00f08947 */ /* 0x002fea000383ffff */
[----:B------:R-:W-:Y:S05]  /*6dc0*/  BRA `(.L_x_148) ;  /* 0xffffffe400b87947 */ /* 0x000fea000383ffff */
.L_x_97:
[----:B0-----:R0:W1:Y:S02]  /*6dd0*/  SYNCS.PHASECHK.TRANS64.TRYWAIT P0, [R6+URZ], R5 ;  /* 0x00000005060075a7 */ /* 0x001064000800017f */
[----:B-1----:R-:W-:Y:S05]  /*6de0*/  @!P0 NANOSLEEP.SYNCS 0x989680 ;  /* 0x009896800000895d */ /* 0x002fea0003900000 */
[----:B------:R-:W1:Y:S02]  /*6df0*/  @!P0 SYNCS.PHASECHK.TRANS64 P0, [R6+URZ], R5 ;  /* 0x00000005060085a7 */ /* 0x000e64000800007f */
[----:B-1----:R-:W-:Y:S05]  /*6e00*/  @!P0 BRA `(.L_x_97) ;  /* 0xfffffffc00f08947 */ /* 0x002fea000383ffff */
[----:B------:R-:W-:Y:S05]  /*6e10*/  BRA `(.L_x_149) ;  /* 0xffffffe400c87947 */ /* 0x000fea000383ffff */
.L_x_98:
[----:B0-----:R0:W1:Y:S02]  /*6e20*/  SYNCS.PHASECHK.TRANS64.TRYWAIT P0, [R9+URZ], R4 ;  /* 0x00000004090075a7 */ /* 0x001064000800017f */
[----:B-1----:R-:W-:Y:S05]  /*6e30*/  @!P0 NANOSLEEP.SYNCS 0x989680 ;  /* 0x009896800000895d */ /* 0x002fea0003900000 */
[----:B------:R-:W1:Y:S02]  /*6e40*/  @!P0 SYNCS.PHASECHK.TRANS64 P0, [R9+URZ], R4 ;  /* 0x00000004090085a7 */ /* 0x000e64000800007f */
[----:B-1----:R-:W-:Y:S05]  /*6e50*/  @!P0 BRA `(.L_x_98) ;  /* 0xfffffffc00f08947 */ /* 0x002fea000383ffff */
[----:B------:R-:W-:Y:S05]  /*6e60*/  BRA `(.L_x_150) ;  /* 0xffffffe400d87947 */ /* 0x000fea000383ffff */
.L_x_99:
[----:B0-----:R0:W1:Y:S02]  /*6e70*/  SYNCS.PHASECHK.TRANS64.TRYWAIT P0, [R6+URZ], R5 ;  /* 0x00000005060075a7 */ /* 0x001064000800017f */
[----:B-1----:R-:W-:Y:S05]  /*6e80*/  @!P0 NANOSLEEP.SYNCS 0x989680 ;  /* 0x009896800000895d */ /* 0x002fea0003900000 */
[----:B------:R-:W1:Y:S02]  /*6e90*/  @!P0 SYNCS.PHASECHK.TRANS64 P0, [R6+URZ], R5 ;  /* 0x00000005060085a7 */ /* 0x000e64000800007f */
[----:B-1----:R-:W-:Y:S05]  /*6ea0*/  @!P0 BRA `(.L_x_99) ;  /* 0xfffffffc00f08947 */ /* 0x002fea000383ffff */
[----:B------:R-:W-:Y:S05]  /*6eb0*/  BRA `(.L_x_151) ;  /* 0xffffffe400e87947 */ /* 0x000fea000383ffff */
.L_x_100:
[----:B0-----:R0:W1:Y:S02]  /*6ec0*/  SYNCS.PHASECHK.TRANS64.TRYWAIT P0, [R9+URZ], R4 ;  /* 0x00000004090075a7 */ /* 0x001064000800017f */
[----:B-1----:R-:W-:Y:S05]  /*6ed0*/  @!P0 NANOSLEEP.SYNCS 0x989680 ;  /* 0x009896800000895d */ /* 0x002fea0003900000 */
[----:B------:R-:W1:Y:S02]  /*6ee0*/  @!P0 SYNCS.PHASECHK.TRANS64 P0, [R9+URZ], R4 ;  /* 0x00000004090085a7 */ /* 0x000e64000800007f */
[----:B-1----:R-:W-:Y:S05]  /*6ef0*/  @!P0 BRA `(.L_x_100) ;  /* 0xfffffffc00f08947 */ /* 0x002fea000383ffff */
[----:B------:R-:W-:Y:S05]  /*6f00*/  BRA `(.L_x_152) ;  /* 0xffffffe400f87947 */ /* 0x000fea000383ffff */
.L_x_101:
[----:B0-----:R0:W1:Y:S02]  /*6f10*/  SYNCS.PHASECHK.TRANS64.TRYWAIT P0, [R6+URZ], R5 ;  /* 0x00000005060075a7 */ /* 0x001064000800017f */
[----:B-1----:R-:W-:Y:S05]  /*6f20*/  @!P0 NANOSLEEP.SYNCS 0x989680 ;  /* 0x009896800000895d */ /* 0x002fea0003900000 */
[----:B------:R-:W1:Y:S02]  /*6f30*/  @!P0 SYNCS.PHASECHK.TRANS64 P0, [R6+URZ], R5 ;  /* 0x00000005060085a7 */ /* 0x000e64000800007f */
[----:B-1----:R-:W-:Y:S05]  /*6f40*/  @!P0 BRA `(.L_x_101) ;  /* 0xfffffffc00f08947 */ /* 0x002fea000383ffff */
[----:B------:R-:W-:Y:S05]  /*6f50*/  BRA `(.L_x_153) ;  /* 0xffffffe800087947 */ /* 0x000fea000383ffff */
.L_x_102:
[----:B0-----:R0:W1:Y:S02]  /*6f60*/  SYNCS.PHASECHK.TRANS64.TRYWAIT P0, [R9+URZ], R4 ;  /* 0x00000004090075a7 */ /* 0x001064000800017f */
[----:B-1----:R-:W-:Y:S05]  /*6f70*/  @!P0 NANOSLEEP.SYNCS 0x989680 ;  /* 0x009896800000895d */ /* 0x002fea0003900000 */
[----:B------:R-:W1:Y:S02]  /*6f80*/  @!P0 SYNCS.PHASECHK.TRANS64 P0, [R9+URZ], R4 ;  /* 0x00000004090085a7 */ /* 0x000e64000800007f */
[----:B-1----:R-:W-:Y:S05]  /*6f90*/  @!P0 BRA `(.L_x_102) ;  /* 0xfffffffc00f08947 */ /* 0x002fea000383ffff */
[----:B------:R-:W-:Y:S05]  /*6fa0*/  BRA `(.L_x_154) ;  /* 0xffffffe800187947 */ /* 0x000fea000383ffff */
.L_x_103:
[----:B0-----:R0:W1:Y:S02]  /*6fb0*/  SYNCS.PHASECHK.TRANS64.TRYWAIT P0, [R6+URZ], R5 ;  /* 0x00000005060075a7 */ /* 0x001064000800017f */
[----:B-1----:R-:W-:Y:S05]  /*6fc0*/  @!P0 NANOSLEEP.SYNCS 0x989680 ;  /* 0x009896800000895d */ /* 0x002fea0003900000 */
[----:B------:R-:W1:Y:S02]  /*6fd0*/  @!P0 SYNCS.PHASECHK.TRANS64 P0, [R6+URZ], R5 ;  /* 0x00000005060085a7 */ /* 0x000e64000800007f */
[----:B-1----:R-:W-:Y:S05]  /*6fe0*/  @!P0 BRA `(.L_x_103) ;  /* 0xfffffffc00f08947 */ /* 0x002fea000383ffff */
[----:B------:R-:W-:Y:S05]  /*6ff0*/  BRA `(.L_x_155) ;  /* 0xffffffe800287947 */ /* 0x000fea000383ffff */
.L_x_104:
[----:B0-----:R0:W1:Y:S02]  /*7000*/  SYNCS.PHASECHK.TRANS64.TRYWAIT P0, [R9+URZ], R4 ;  /* 0x00000004090075a7 */ /* 0x001064000800017f */
[----:B-1----:R-:W-:Y:S05]  /*7010*/  @!P0 NANOSLEEP.SYNCS 0x989680 ;  /* 0x009896800000895d */ /* 0x002fea0003900000 */
[----:B------:R-:W1:Y:S02]  /*7020*/  @!P0 SYNCS.PHASECHK.TRANS64 P0, [R9+URZ], R4 ;  /* 0x00000004090085a7 */ /* 0x000e64000800007f */
[----:B-1----:R-:W-:Y:S05]  /*7030*/  @!P0 BRA `(.L_x_104) ;  /* 0xfffffffc00f08947 */ /* 0x002fea000383ffff */
[----:B------:R-:W-:Y:S05]  /*7040*/  BRA `(.L_x_156) ;  /* 0xffffffe800387947 */ /* 0x000fea000383ffff */
.L_x_105:
[----:B0-----:R0:W1:Y:S02]  /*7050*/  SYNCS.PHASECHK.TRANS64.TRYWAIT P0, [R6+URZ], R5 ;  /* 0x00000005060075a7 */ /* 0x001064000800017f */
[----:B-1----:R-:W-:Y:S05]  /*7060*/  @!P0 NANOSLEEP.SYNCS 0x989680 ;  /* 0x009896800000895d */ /* 0x002fea0003900000 */
[----:B------:R-:W1:Y:S02]  /*7070*/  @!P0 SYNCS.PHASECHK.TRANS64 P0, [R6+URZ], R5 ;  /* 0x00000005060085a7 */ /* 0x000e64000800007f */
[----:B-1----:R-:W-:Y:S05]  /*7080*/  @!P0 BRA `(.L_x_105) ;  /* 0xfffffffc00f08947 */ /* 0x002fea000383ffff */
[----:B------:R-:W-:Y:S05]  /*7090*/  BRA `(.L_x_157) ;  /* 0xffffffe800487947 */ /* 0x000fea000383ffff */
.L_x_106:
[----:B0-----:R0:W1:Y:S02]  /*70a0*/  SYNCS.PHASECHK.TRANS64.TRYWAIT P0, [R9+URZ], R4 ;  /* 0x00000004090075a7 */ /* 0x001064000800017f */
[----:B-1----:R-:W-:Y:S05]  /*70b0*/  @!P0 NANOSLEEP.SYNCS 0x989680 ;  /* 0x009896800000895d */ /* 0x002fea0003900000 */
[----:B------:R-:W1:Y:S02]  /*70c0*/  @!P0 SYNCS.PHASECHK.TRANS64 P0, [R9+URZ], R4 ;  /* 0x00000004090085a7 */ /* 0x000e64000800007f */
[----:B-1----:R-:W-:Y:S05]  /*70d0*/  @!P0 BRA `(.L_x_106) ;  /* 0xfffffffc00f08947 */ /* 0x002fea000383ffff */
[----:B------:R-:W-:Y:S05]  /*70e0*/  BRA `(.L_x_158) ;  /* 0xffffffe800587947 */ /* 0x000fea000383ffff */
.L_x_107:
[----:B0-----:R0:W1:Y:S02]  /*70f0*/  SYNCS.PHASECHK.TRANS64.TRYWAIT P0, [R6+URZ], R5 ;  /* 0x00000005060075a7 */ /* 0x001064000800017f */
[----:B-1----:R-:W-:Y:S05]  /*7100*/  @!P0 NANOSLEEP.SYNCS 0x989680 ;  /* 0x009896800000895d */ /* 0x002fea0003900000 */
[----:B------:R-:W1:Y:S02]  /*7110*/  @!P0 SYNCS.PHASECHK.TRANS64 P0, [R6+URZ], R5 ;  /* 0x00000005060085a7 */ /* 0x000e64000800007f */
[----:B-1----:R-:W-:Y:S05]  /*7120*/  @!P0 BRA `(.L_x_107) ;  /* 0xfffffffc00f08947 */ /* 0x002fea000383ffff */
[----:B------:R-:W-:Y:S05]  /*7130*/  BRA `(.L_x_159) ;  /* 0xffffffe800687947 */ /* 0x000fea000383ffff */
.L_x_108:
[----:B0-----:R0:W1:Y:S02]  /*7140*/  SYNCS.PHASECHK.TRANS64.TRYWAIT P0, [R9+URZ], R4 ;  /* 0x00000004090075a7 */ /* 0x001064000800017f */
[----:B-1----:R-:W-:Y:S05]  /*7150*/  @!P0 NANOSLEEP.SYNCS 0x989680 ;  /* 0x009896800000895d */ /* 0x002fea0003900000 */
[----:B------:R-:W1:Y:S02]  /*7160*/  @!P0 SYNCS.PHASECHK.TRANS64 P0, [R9+URZ], R4 ;  /* 0x00000004090085a7 */ /* 0x000e64000800007f */
[----:B-1----:R-:W-:Y:S05]  /*7170*/  @!P0 BRA `(.L_x_108) ;  /* 0xfffffffc00f08947 */ /* 0x002fea000383ffff */
[----:B------:R-:W-:Y:S05]  /*7180*/  BRA `(.L_x_160) ;  /* 0xffffffe800787947 */ /* 0x000fea000383ffff */
.L_x_109:
[----:B0-----:R0:W1:Y:S02]  /*7190*/  SYNCS.PHASECHK.TRANS64.TRYWAIT P0, [R6+URZ], R5 ;  /* 0x00000005060075a7 */ /* 0x001064000800017f */
[----:B-1----:R-:W-:Y:S05]  /*71a0*/  @!P0 NANOSLEEP.SYNCS 0x989680 ;  /* 0x009896800000895d */ /* 0x002fea0003900000 */
[----:B------:R-:W1:Y:S02]  /*71b0*/  @!P0 SYNCS.PHASECHK.TRANS64 P0, [R6+URZ], R5 ;  /* 0x00000005060085a7 */ /* 0x000e64000800007f */
[----:B-1----:R-:W-:Y:S05]  /*71c0*/  @!P0 BRA `(.L_x_109) ;  /* 0xfffffffc00f08947 */ /* 0x002fea000383ffff */
[----:B------:R-:W-:Y:S05]  /*71d0*/  BRA `(.L_x_161) ;  /* 0xffffffe800887947 */ /* 0x000fea000383ffff */
.L_x_110:
[----:B0-----:R0:W1:Y:S02]  /*71e0*/  SYNCS.PHASECHK.TRANS64.TRYWAIT P0, [R9+URZ], R4 ;  /* 0x00000004090075a7 */ /* 0x001064000800017f */
[----:B-1----:R-:W-:Y:S05]  /*71f0*/  @!P0 NANOSLEEP.SYNCS 0x989680 ;  /* 0x009896800000895d */ /* 0x002fea0003900000 */
[----:B------:R-:W1:Y:S02]  /*7200*/  @!P0 SYNCS.PHASECHK.TRANS64 P0, [R9+URZ], R4 ;  /* 0x00000004090085a7 */ /* 0x000e64000800007f */
[----:B-1----:R-:W-:Y:S05]  /*7210*/  @!P0 BRA `(.L_x_110) ;  /* 0xfffffffc00f08947 */ /* 0x002fea000383ffff */
[----:B------:R-:W-:Y:S05]  /*7220*/  BRA `(.L_x_162) ;  /* 0xffffffe800987947 */ /* 0x000fea000383ffff */
.L_x_111:
[----:B0-----:R0:W1:Y:S02]  /*7230*/  SYNCS.PHASECHK.TRANS64.TRYWAIT P0, [R6+URZ], R5 ;  /* 0x00000005060075a7 */ /* 0x001064000800017f */
[----:B-1----:R-:W-:Y:S05]  /*7240*/  @!P0 NANOSLEEP.SYNCS 0x989680 ;  /* 0x009896800000895d */ /* 0x002fea0003900000 */
[----:B------:R-:W1:Y:S02]  /*7250*/  @!P0 SYNCS.PHASECHK.TRANS64 P0, [R6+URZ], R5 ;  /* 0x00000005060085a7 */ /* 0x000e64000800007f */
[----:B-1----:R-:W-:Y:S05]  /*7260*/  @!P0 BRA `(.L_x_111) ;  /* 0xfffffffc00f08947 */ /* 0x002fea000383ffff */
[----:B------:R-:W-:Y:S05]  /*7270*/  BRA `(.L_x_163) ;  /* 0xffffffe800a87947 */ /* 0x000fea000383ffff */
.L_x_112:
[----:B0-----:R0:W1:Y:S02]  /*7280*/  SYNCS.PHASECHK.TRANS64.TRYWAIT P0, [R9+URZ], R4 ;  /* 0x00000004090075a7 */ /* 0x001064000800017f */
[----:B-1----:R-:W-:Y:S05]  /*7290*/  @!P0 NANOSLEEP.SYNCS 0x989680 ;  /* 0x009896800000895d */ /* 0x002fea0003900000 */
[----:B------:R-:W1:Y:S02]  /*72a0*/  @!P0 SYNCS.PHASECHK.TRANS64 P0, [R9+URZ], R4 ;  /* 0x00000004090085a7 */ /* 0x000e64000800007f */
[----:B-1----:R-:W-:Y:S05]  /*72b0*/  @!P0 BRA `(.L_x_112) ;  /* 0xfffffffc00f08947 */ /* 0x002fea000383ffff */
[----:B------:R-:W-:Y:S05]  /*72c0*/  BRA `(.L_x_164) ;  /* 0xffffffe800b87947 */ /* 0x000fea000383ffff */
.L_x_113:
[----:B0-----:R0:W1:Y:S02]  /*72d0*/  SYNCS.PHASECHK.TRANS64.TRYWAIT P0, [R6+URZ], R5 ;  /* 0x00000005060075a7 */ /* 0x001064000800017f */
[----:B-1----:R-:W-:Y:S05]  /*72e0*/  @!P0 NANOSLEEP.SYNCS 0x989680 ;  /* 0x009896800000895d */ /* 0x002fea0003900000 */
[----:B------:R-:W1:Y:S02]  /*72f0*/  @!P0 SYNCS.PHASECHK.TRANS64 P0, [R6+URZ], R5 ;  /* 0x00000005060085a7 */ /* 0x000e64000800007f */
[----:B-1----:R-:W-:Y:S05]  /*7300*/  @!P0 BRA `(.L_x_113) ;  /* 0xfffffffc00f08947 */ /* 0x002fea000383ffff */
[----:B------:R-:W-:Y:S05]  /*7310*/  BRA `(.L_x_165) ;  /* 0xffffffe800c87947 */ /* 0x000fea000383ffff */
.L_x_114:
[----:B0-----:R0:W1:Y:S02]  /*7320*/  SYNCS.PHASECHK.TRANS64.TRYWAIT P0, [R9+URZ], R4 ;  /* 0x00000004090075a7 */ /* 0x001064000800017f */
[----:B-1----:R-:W-:Y:S05]  /*7330*/  @!P0 NANOSLEEP.SYNCS 0x989680 ;  /* 0x009896800000895d */ /* 0x002fea0003900000 */
[----:B------:R-:W1:Y:S02]  /*7340*/  @!P0 SYNCS.PHASECHK.TRANS64 P0, [R9+URZ], R4 ;  /* 0x00000004090085a7 */ /* 0x000e64000800007f */
[----:B-1----:R-:W-:Y:S05]  /*7350*/  @!P0 BRA `(.L_x_114) ;  /* 0xfffffffc00f08947 */ /* 0x002fea000383ffff */
[----:B------:R-:W-:Y:S05]  /*7360*/  BRA `(.L_x_166) ;  /* 0xffffffe800d87947 */ /* 0x000fea000383ffff */
.L_x_115:
[----:B0-----:R0:W1:Y:S02]  /*7370*/  SYNCS.PHASECHK.TRANS64.TRYWAIT P0, [R6+URZ], R5 ;  /* 0x00000005060075a7 */ /* 0x001064000800017f */
[----:B-1----:R-:W-:Y:S05]  /*7380*/  @!P0 NANOSLEEP.SYNCS 0x989680 ;  /* 0x009896800000895d */ /* 0x002fea0003900000 */
[----:B------:R-:W1:Y:S02]  /*7390*/  @!P0 SYNCS.PHASECHK.TRANS64 P0, [R6+URZ], R5 ;  /* 0x00000005060085a7 */ /* 0x000e64000800007f */
[----:B-1----:R-:W-:Y:S05]  /*73a0*/  @!P0 BRA `(.L_x_115) ;  /* 0xfffffffc00f08947 */ /* 0x002fea000383ffff */
[----:B------:R-:W-:Y:S05]  /*73b0*/  BRA `(.L_x_167) ;  /* 0xffffffe800e87947 */ /* 0x000fea000383ffff */
.L_x_116:
[----:B0-----:R0:W1:Y:S02]  /*73c0*/  SYNCS.PHASECHK.TRANS64.TRYWAIT P0, [R9+URZ], R4 ;  /* 0x00000004090075a7 */ /* 0x001064000800017f */
[----:B-1----:R-:W-:Y:S05]  /*73d0*/  @!P0 NANOSLEEP.SYNCS 0x989680 ;  /* 0x009896800000895d */ /* 0x002fea0003900000 */
[----:B------:R-:W1:Y:S02]  /*73e0*/  @!P0 SYNCS.PHASECHK.TRANS64 P0, [R9+URZ], R4 ;  /* 0x00000004090085a7 */ /* 0x000e64000800007f */
[----:B-1----:R-:W-:Y:S05]  /*73f0*/  @!P0 BRA `(.L_x_116) ;  /* 0xfffffffc00f08947 */ /* 0x002fea000383ffff */
[----:B------:R-:W-:Y:S05]  /*7400*/  BRA `(.L_x_168) ;  /* 0xffffffe800f87947 */ /* 0x000fea000383ffff */
.L_x_117:
[----:B0-----:R0:W1:Y:S02]  /*7410*/  SYNCS.PHASECHK.TRANS64.TRYWAIT P0, [R6+URZ], R5 ;  /* 0x00000005060075a7 */ /* 0x001064000800017f */
[----:B-1----:R-:W-:Y:S05]  /*7420*/  @!P0 NANOSLEEP.SYNCS 0x989680 ;  /* 0x009896800000895d */ /* 0x002fea0003900000 */
[----:B------:R-:W1:Y:S02]  /*7430*/  @!P0 SYNCS.PHASECHK.TRANS64 P0, [R6+URZ], R5 ;  /* 0x00000005060085a7 */ /* 0x000e64000800007f */
[----:B-1----:R-:W-:Y:S05]  /*7440*/  @!P0 BRA `(.L_x_117) ;  /* 0xfffffffc00f08947 */ /* 0x002fea000383ffff */
[----:B------:R-:W-:Y:S05]  /*7450*/  BRA `(.L_x_169) ;  /* 0xffffffec00087947 */ /* 0x000fea000383ffff */
.L_x_118:
[----:B0-----:R0:W1:Y:S02]  /*7460*/  SYNCS.PHASECHK.TRANS64.TRYWAIT P0, [R9+URZ], R4 ;  /* 0x00000004090075a7 */ /* 0x001064000800017f */
[----:B-1----:R-:W-:Y:S05]  /*7470*/  @!P0 NANOSLEEP.SYNCS 0x989680 ;  /* 0x009896800000895d */ /* 0x002fea0003900000 */
[----:B------:R-:W1:Y:S02]  /*7480*/  @!P0 SYNCS.PHASECHK.TRANS64 P0, [R9+URZ], R4 ;  /* 0x00000004090085a7 */ /* 0x000e64000800007f */
[----:B-1----:R-:W-:Y:S05]  /*7490*/  @!P0 BRA `(.L_x_118) ;  /* 0xfffffffc00f08947 */ /* 0x002fea000383ffff */
[----:B------:R-:W-:Y:S05]  /*74a0*/  BRA `(.L_x_170) ;  /* 0xffffffec00187947 */ /* 0x000fea000383ffff */
.L_x_119:
[----:B0-----:R0:W1:Y:S02]  /*74b0*/  SYNCS.PHASECHK.TRANS64.TRYWAIT P0, [R6+URZ], R5 ;  /* 0x00000005060075a7 */ /* 0x001064000800017f */
[----:B-1----:R-:W-:Y:S05]  /*74c0*/  @!P0 NANOSLEEP.SYNCS 0x989680 ;  /* 0x009896800000895d */ /* 0x002fea0003900000 */
[----:B------:R-:W1:Y:S02]  /*74d0*/  @!P0 SYNCS.PHASECHK.TRANS64 P0, [R6+URZ], R5 ;  /* 0x00000005060085a7 */ /* 0x000e64000800007f */
[----:B-1----:R-:W-:Y:S05]  /*74e0*/  @!P0 BRA `(.L_x_119) ;  /* 0xfffffffc00f08947 */ /* 0x002fea000383ffff */
[----:B------:R-:W-:Y:S05]  /*74f0*/  BRA `(.L_x_171) ;  /* 0xffffffec00287947 */ /* 0x000fea000383ffff */
.L_x_120:
[----:B0-----:R0:W1:Y:S02]  /*7500*/  SYNCS.PHASECHK.TRANS64.TRYWAIT P0, [R9+URZ], R4 ;  /* 0x00000004090075a7 */ /* 0x001064000800017f */
[----:B-1----:R-:W-:Y:S05]  /*7510*/  @!P0 NANOSLEEP.SYNCS 0x989680 ;  /* 0x009896800000895d */ /* 0x002fea0003900000 */
[----:B------:R-:W1:Y:S02]  /*7520*/  @!P0 SYNCS.PHASECHK.TRANS64 P0, [R9+URZ], R4 ;  /* 0x00000004090085a7 */ /* 0x000e64000800007f */
[----:B-1----:R-:W-:Y:S05]  /*7530*/  @!P0 BRA `(.L_x_120) ;  /* 0xfffffffc00f08947 */ /* 0x002fea000383ffff */
[----:B------:R-:W-:Y:S05]  /*7540*/  BRA `(.L_x_172) ;  /* 0xffffffec00387947 */ /* 0x000fea000383ffff */
.L_x_121:
[----:B0-----:R0:W1:Y:S02]  /*7550*/  SYNCS.PHASECHK.TRANS64.TRYWAIT P0, [R6+URZ], R5 ;  /* 0x00000005060075a7 */ /* 0x001064000800017f */
[----:B-1----:R-:W-:Y:S05]  /*7560*/  @!P0 NANOSLEEP.SYNCS 0x989680 ;  /* 0x009896800000895d */ /* 0x002fea0003900000 */
[----:B------:R-:W1:Y:S02]  /*7570*/  @!P0 SYNCS.PHASECHK.TRANS64 P0, [R6+URZ], R5 ;  /* 0x00000005060085a7 */ /* 0x000e64000800007f */
[----:B-1----:R-:W-:Y:S05]  /*7580*/  @!P0 BRA `(.L_x_121) ;  /* 0xfffffffc00f08947 */ /* 0x002fea000383ffff */
[----:B------:R-:W-:Y:S05]  /*7590*/  BRA `(.L_x_173) ;  /* 0xffffffec00487947 */ /* 0x000fea000383ffff */
.L_x_122:
[----:B0-----:R0:W1:Y:S02]  /*75a0*/  SYNCS.PHASECHK.TRANS64.TRYWAIT P0, [R9+URZ], R4 ;  /* 0x00000004090075a7 */ /* 0x001064000800017f */
[----:B-1----:R-:W-:Y:S05]  /*75b0*/  @!P0 NANOSLEEP.SYNCS 0x989680 ;  /* 0x009896800000895d */ /* 0x002fea0003900000 */
[----:B------:R-:W1:Y:S02]  /*75c0*/  @!P0 SYNCS.PHASECHK.TRANS64 P0, [R9+URZ], R4 ;  /* 0x00000004090085a7 */ /* 0x000e64000800007f */
[----:B-1----:R-:W-:Y:S05]  /*75d0*/  @!P0 BRA `(.L_x_122) ;  /* 0xfffffffc00f08947 */ /* 0x002fea000383ffff */
[----:B------:R-:W-:Y:S05]  /*75e0*/  BRA `(.L_x_174) ;  /* 0xffffffec00587947 */ /* 0x000fea000383ffff */
.L_x_123:
[----:B0-----:R0:W1:Y:S02]  /*75f0*/  SYNCS.PHASECHK.TRANS64.TRYWAIT P0, [R6+URZ], R5 ;  /* 0x00000005060075a7 */ /* 0x001064000800017f */
[----:B-1----:R-:W-:Y:S05]  /*7600*/  @!P0 NANOSLEEP.SYNCS 0x989680 ;  /* 0x009896800000895d */ /* 0x002fea0003900000 */
[----:B------:R-:W1:Y:S02]  /*7610*/  @!P0 SYNCS.PHASECHK.TRANS64 P0, [R6+URZ], R5 ;  /* 0x00000005060085a7 */ /* 0x000e64000800007f */
[----:B-1----:R-:W-:Y:S05]  /*7620*/  @!P0 BRA `(.L_x_123) ;  /* 0xfffffffc00f08947 */ /* 0x002fea000383ffff */
[----:B------:R-:W-:Y:S05]  /*7630*/  BRA `(.L_x_175) ;  /* 0xffffffec00687947 */ /* 0x000fea000383ffff */
.L_x_124:
[----:B0-----:R0:W1:Y:S02]  /*7640*/  SYNCS.PHASECHK.TRANS64.TRYWAIT P0, [R9+URZ], R4 ;  /* 0x00000004090075a7 */ /* 0x001064000800017f */
[----:B-1----:R-:W-:Y:S05]  /*7650*/  @!P0 NANOSLEEP.SYNCS 0x989680 ;  /* 0x009896800000895d */ /* 0x002fea0003900000 */
[----:B------:R-:W1:Y:S02]  /*7660*/  @!P0 SYNCS.PHASECHK.TRANS64 P0, [R9+URZ], R4 ;  /* 0x00000004090085a7 */ /* 0x000e64000800007f */
[----:B-1----:R-:W-:Y:S05]  /*7670*/  @!P0 BRA `(.L_x_124) ;  /* 0xfffffffc00f08947 */ /* 0x002fea000383ffff */
[----:B------:R-:W-:Y:S05]  /*7680*/  BRA `(.L_x_176) ;  /* 0xffffffec00787947 */ /* 0x000fea000383ffff */
.L_x_125:
[----:B0-----:R0:W1:Y:S02]  /*7690*/  SYNCS.PHASECHK.TRANS64.TRYWAIT P0, [R6+URZ], R5 ;  /* 0x00000005060075a7 */ /* 0x001064000800017f */
[----:B-1----:R-:W-:Y:S05]  /*76a0*/  @!P0 NANOSLEEP.SYNCS 0x989680 ;  /* 0x009896800000895d */ /* 0x002fea0003900000 */
[----:B------:R-:W1:Y:S02]  /*76b0*/  @!P0 SYNCS.PHASECHK.TRANS64 P0, [R6+URZ], R5 ;  /* 0x00000005060085a7 */ /* 0x000e64000800007f */
[----:B-1----:R-:W-:Y:S05]  /*76c0*/  @!P0 BRA `(.L_x_125) ;  /* 0xfffffffc00f08947 */ /* 0x002fea000383ffff */
[----:B------:R-:W-:Y:S05]  /*76d0*/  BRA `(.L_x_177) ;  /* 0xffffffec00887947 */ /* 0x000fea000383ffff */
.L_x_126:
[----:B0-----:R0:W1:Y:S02]  /*76e0*/  SYNCS.PHASECHK.TRANS64.TRYWAIT P0, [R9+URZ], R4 ;  /* 0x00000004090075a7 */ /* 0x001064000800017f */
[----:B-1----:R-:W-:Y:S05]  /*76f0*/  @!P0 NANOSLEEP.SYNCS 0x989680 ;  /* 0x009896800000895d */ /* 0x002fea0003900000 */
[----:B------:R-:W1:Y:S02]  /*7700*/  @!P0 SYNCS.PHASECHK.TRANS64 P0, [R9+URZ], R4 ;  /* 0x00000004090085a7 */ /* 0x000e64000800007f */
[----:B-1----:R-:W-:Y:S05]  /*7710*/  @!P0 BRA `(.L_x_126) ;  /* 0xfffffffc00f08947 */ /* 0x002fea000383ffff */
[----:B------:R-:W-:Y:S05]  /*7720*/  BRA `(.L_x_178) ;  /* 0xffffffec00987947 */ /* 0x000fea000383ffff */
.L_x_127:
[----:B0-----:R0:W1:Y:S02]  /*7730*/  SYNCS.PHASECHK.TRANS64.TRYWAIT P0, [R6+URZ], R5 ;  /* 0x00000005060075a7 */ /* 0x001064000800017f */
[----:B-1----:R-:W-:Y:S05]  /*7740*/  @!P0 NANOSLEEP.SYNCS 0x989680 ;  /* 0x009896800000895d */ /* 0x002fea0003900000 */
[----:B------:R-:W1:Y:S02]  /*7750*/  @!P0 SYNCS.PHASECHK.TRANS64 P0, [R6+URZ], R5 ;  /* 0x00000005060085a7 */ /* 0x000e64000800007f */
[----:B-1----:R-:W-:Y:S05]  /*7760*/  @!P0 BRA `(.L_x_127) ;  /* 0xfffffffc00f08947 */ /* 0x002fea000383ffff */
[----:B------:R-:W-:Y:S05]  /*7770*/  BRA `(.L_x_179) ;  /* 0xffffffec00a87947 */ /* 0x000fea000383ffff */
.L_x_128:
[----:B0-----:R0:W1:Y:S02]  /*7780*/  SYNCS.PHASECHK.TRANS64.TRYWAIT P0, [R9+URZ], R4 ;  /* 0x00000004090075a7 */ /* 0x001064000800017f */
[----:B-1----:R-:W-:Y:S05]  /*7790*/  @!P0 NANOSLEEP.SYNCS 0x989680 ;  /* 0x009896800000895d */ /* 0x002fea0003900000 */
[----:B------:R-:W1:Y:S02]  /*77a0*/  @!P0 SYNCS.PHASECHK.TRANS64 P0, [R9+URZ], R4 ;  /* 0x00000004090085a7 */ /* 0x000e64000800007f */
[----:B-1----:R-:W-:Y:S05]  /*77b0*/  @!P0 BRA `(.L_x_128) ;  /* 0xfffffffc00f08947 */ /* 0x002fea000383ffff */
[----:B------:R-:W-:Y:S05]  /*77c0*/  BRA `(.L_x_180) ;  /* 0xffffffec00b87947 */ /* 0x000fea000383ffff */
.L_x_129:
[----:B0-----:R0:W1:Y:S02]  /*77d0*/  SYNCS.PHASECHK.TRANS64.TRYWAIT P0, [R6+URZ], R5 ;  /* 0x00000005060075a7 */ /* 0x001064000800017f */
[----:B-1----:R-:W-:Y:S05]  /*77e0*/  @!P0 NANOSLEEP.SYNCS 0x989680 ;  /* 0x009896800000895d */ /* 0x002fea0003900000 */
[----:B------:R-:W1:Y:S02]  /*77f0*/  @!P0 SYNCS.PHASECHK.TRANS64 P0, [R6+URZ], R5 ;  /* 0x00000005060085a7 */ /* 0x000e64000800007f */
[----:B-1----:R-:W-:Y:S05]  /*7800*/  @!P0 BRA `(.L_x_129) ;  /* 0xfffffffc00f08947 */ /* 0x002fea000383ffff */
[----:B------:R-:W-:Y:S05]  /*7810*/  BRA `(.L_x_181) ;  /* 0xffffffec00c87947 */ /* 0x000fea000383ffff */
.L_x_130:
[----:B0-----:R0:W1:Y:S02]  /*7820*/  SYNCS.PHASECHK.TRANS64.TRYWAIT P0, [R9+URZ], R4 ;  /* 0x00000004090075a7 */ /* 0x001064000800017f */
[----:B-1----:R-:W-:Y:S05]  /*7830*/  @!P0 NANOSLEEP.SYNCS 0x989680 ;  /* 0x009896800000895d */ /* 0x002fea0003900000 */
[----:B------:R-:W1:Y:S02]  /*7840*/  @!P0 SYNCS.PHASECHK.TRANS64 P0, [R9+URZ], R4 ;  /* 0x00000004090085a7 */ /* 0x000e64000800007f */
[----:B-1----:R-:W-:Y:S05]  /*7850*/  @!P0 BRA `(.L_x_130) ;  /* 0xfffffffc00f08947 */ /* 0x002fea000383ffff */
[----:B------:R-:W-:Y:S05]  /*7860*/  BRA `(.L_x_182) ;  /* 0xffffffec00d87947 */ /* 0x000fea000383ffff */
.L_x_131:
[----:B0-----:R0:W1:Y:S02]  /*7870*/  SYNCS.PHASECHK.TRANS64.TRYWAIT P0, [R10+URZ], R5 ;  /* 0x000000050a0075a7 */ /* 0x001064000800017f */
[----:B-1----:R-:W-:Y:S05]  /*7880*/  @!P0 NANOSLEEP.SYNCS 0x989680 ;  /* 0x009896800000895d */ /* 0x002fea0003900000 */
[----:B------:R-:W1:Y:S02]  /*7890*/  @!P0 SYNCS.PHASECHK.TRANS64 P0, [R10+URZ], R5 ;  /* 0x000000050a0085a7 */ /* 0x000e64000800007f */
[----:B-1----:R-:W-:Y:S05]  /*78a0*/  @!P0 BRA `(.L_x_131) ;  /* 0xfffffffc00f08947 */ /* 0x002fea000383ffff */
[----:B------:R-:W-:Y:S05]  /*78b0*/  BRA `(.L_x_183) ;  /* 0xffffffec00e87947 */ /* 0x000fea000383ffff */
.L_x_132:
[----:B-1----:R1:W2:Y:S02]  /*78c0*/  SYNCS.PHASECHK.TRANS64.TRYWAIT P0, [R11+URZ], R6 ;  /* 0x000000060b0075a7 */ /* 0x0022a4000800017f */
[----:B--2---:R-:W-:Y:S05]  /*78d0*/  @!P0 NANOSLEEP.SYNCS 0x989680 ;  /* 0x009896800000895d */ /* 0x004fea0003900000 */
[----:B------:R-:W2:Y:S02]  /*78e0*/  @!P0 SYNCS.PHASECHK.TRANS64 P0, [R11+URZ], R6 ;  /* 0x000000060b0085a7 */ /* 0x000ea4000800007f */
[----:B--2---:R-:W-:Y:S05]  /*78f0*/  @!P0 BRA `(.L_x_132) ;  /* 0xfffffffc00f08947 */ /* 0x004fea000383ffff */
[----:B------:R-:W-:Y:S05]  /*7900*/  BRA `(.L_x_184) ;  /* 0xffffffec00f07947 */ /* 0x000fea000383ffff */
.L_x_185:
[----:B------:R-:W-:-:S00]  /*7910*/  BRA `(.L_x_185) ;  /* 0xfffffffc00fc7947 */ /* 0x000fc0000383ffff */
[----:B------:R-:W-:-:S00]  /*7920*/  NOP ;  /* 0x0000000000007918 */ /* 0x000fc00000000000 */
        /* <DEDUP_REMOVED lines=13> */
.L_x_186:


//--------------------- .nv.global.init           --------------------------
	.section	.nv.global.init,"aw",@progbits
.nv.global.init:
	.type		$str$22,@object
	.size		$str$22,($str$23 - $str$22)
$str$22:
        /*0000*/ 	.byte	0x6b, 0x5f, 0x74, 0x69, 0x6c, 0x65, 0x5f, 0x63, 0x6f, 0x75, 0x6e, 0x74, 0x20, 0x3e, 0x3d, 0x20
        /*0010*/ 	.byte	0x31, 0x00
	.type		$str$23,@object
	.size		$str$23,(__unnamed_1 - $str$23)
$str$23:
        /*0012*/ 	.byte	0x2f, 0x74, 0x6d, 0x70, 0x2f, 0x63, 0x75, 0x74, 0x6c, 0x61, 0x73, 0x73, 0x5f, 0x73, 0x77, 0x65
        /*0022*/ 	.byte	0x65, 0x70, 0x5f, 0x73, 0x72, 0x63, 0x2f, 0x69, 0x6e, 0x63, 0x6c, 0x75, 0x64, 0x65, 0x2f, 0x63
        /*0032*/ 	.byte	0x75, 0x74, 0x6c, 0x61, 0x73, 0x73, 0x2f, 0x67, 0x65, 0x6d, 0x6d, 0x2f, 0x63, 0x6f, 0x6c, 0x6c
        /*0042*/ 	.byte	0x65, 0x63, 0x74, 0x69, 0x76, 0x65, 0x2f, 0x73, 0x6d, 0x39, 0x30, 0x5f, 0x6d, 0x6d, 0x61, 0x5f
        /*0052*/ 	.byte	0x74, 0x6d, 0x61, 0x5f, 0x67, 0x6d, 0x6d, 0x61, 0x5f, 0x73, 0x73, 0x5f, 0x77, 0x61, 0x72, 0x70
        /*0062*/ 	.byte	0x73, 0x70, 0x65, 0x63, 0x69, 0x61, 0x6c, 0x69, 0x7a, 0x65, 0x64, 0x2e, 0x68, 0x70, 0x70, 0x00
	.type		__unnamed_1,@object
	.size		__unnamed_1,(.L_0 - __unnamed_1)
__unnamed_1:
        /*0072*/ 	.byte	0x76, 0x6f, 0x69, 0x64, 0x20, 0x63, 0x75, 0x74, 0x6c, 0x61, 0x73, 0x73, 0x3a, 0x3a, 0x67, 0x65
        /* <DEDUP_REMOVED lines=180> */
        /*0bc2*/ 	.byte	0x65, 0x3a, 0x3a, 0x69, 0x64, 0x65, 0x6e, 0x74, 0x69, 0x74, 0x79, 0x5d, 0x00
.L_0:


//--------------------- .nv.shared._ZN7cutlass13device_kernelINS_4gemm6kernel13GemmUniversalIN4cute5tupleIJiiiiEEENS1_10collective13CollectiveMmaINS1_34MainloopSm90TmaGmmaWarpSpecializedILi45ENS5_IJNS4_1CILi2EEENSA_ILi1EEESC_EEENS1_35KernelTmaWarpSpecializedCooperativeEEENS5_IJNSA_ILi128EEENSA_ILi32EEENSA_ILi16EEEEEENS_10bfloat16_tENS5_IJlSC_lEEESK_SL_NS4_8TiledMMAINS4_8MMA_AtomIJNS4_4SM904GMMA27MMA_64x32x16_F32BF16BF16_SSILNSP_5MajorE0ELSR_0ELNSP_7ScaleInE1ELSS_1EEEEEENS4_6LayoutISD_NS5_IJSC_NSA_ILi0EEESW_EEEEENS5_IJNS4_10UnderscoreESZ_SZ_EEEEENS4_13SM90_TMA_LOADENS4_14ComposedLayoutINS4_7SwizzleILi1ELi4ELi3EEENS4_18smem_ptr_flag_bitsILi16EEENSV_INS5_IJNSA_ILi8EEESI_EEENS5_IJSI_SC_EEEEEEEvNS4_8identityENS4_23SM90_TMA_LOAD_MULTICASTES1C_vS1D_EENS_8epilogue10collective6detail29Sm90TmaWarpSpecializedAdapterINS1H_15DefaultEpilogueISK_SL_SL_NS1G_6thread17LinearCombinationISK_Li1EffLNS1L_9ScaleType4KindE0ELNS_15FloatRoundStyleE2ESK_EENS1_15EpilogueDefaultEEEEEvvEEEEvNT_6ParamsE --------------------------
	.section	.nv.shared._ZN7cutlass13device_kernelINS_4gemm6kernel13GemmUniversalIN4cute5tupleIJiiiiEEENS1_10collective13CollectiveMmaINS1_34MainloopSm90TmaGmmaWarpSpecializedILi45ENS5_IJNS4_1CILi2EEENSA_ILi1EEESC_EEENS1_35KernelTmaWarpSpecializedCooperativeEEENS5_IJNSA_ILi128EEENSA_ILi32EEENSA_ILi16EEEEEENS_10bfloat16_tENS5_IJlSC_lEEESK_SL_NS4_8TiledMMAINS4_8MMA_AtomIJNS4_4SM904GMMA27MMA_64x32x16_F32BF16BF16_SSILNSP_5MajorE0ELSR_0ELNSP_7ScaleInE1ELSS_1EEEEEENS4_6LayoutISD_NS5_IJSC_NSA_ILi0EEESW_EEEEENS5_IJNS4_10UnderscoreESZ_SZ_EEEEENS4_13SM90_TMA_LOADENS4_14ComposedLayoutINS4_7SwizzleILi1ELi4ELi3EEENS4_18smem_ptr_flag_bitsILi16EEENSV_INS5_IJNSA_ILi8EEESI_EEENS5_IJSI_SC_EEEEEEEvNS4_8identityENS4_23SM90_TMA_LOAD_MULTICASTES1C_vS1D_EENS_8epilogue10collective6detail29Sm90TmaWarpSpecializedAdapterINS1H_15DefaultEpilogueISK_SL_SL_NS1G_6thread17LinearCombinationISK_Li1EffLNS1L_9ScaleType4KindE0ELNS_15FloatRoundStyleE2ESK_EENS1_15EpilogueDefaultEEEEEvvEEEEvNT_6ParamsE,"aw",@nobits
	.sectionflags	@""
	.align	16
	.zero		1024


//--------------------- .nv.shared.reserved.0     --------------------------
	.section	.nv.shared.reserved.0,"aw",@nobits
	.weak		__nv_reservedSMEM_offset_0_alias
	.size		__nv_reservedSMEM_offset_0_alias, 0, 0
	.other		__nv_reservedSMEM_offset_0_alias,@"STO_CUDA_RESERVED_SHARED STV_DEFAULT"
__nv_reservedSMEM_offset_0_alias:
	.zero		0


//--------------------- .nv.global                --------------------------
	.section	.nv.global,"aw",@nobits
.nv.global:
	.type		_ZN39_INTERNAL_4565a49d_4_k_cu_ad6b5bf9_47514cute1_E,@object
	.size		_ZN39_INTERNAL_4565a49d_4_k_cu_ad6b5bf9_47514cute1_E,(_ZN39_INTERNAL_4565a49d_4_k_cu_ad6b5bf9_47514cuda3std3__45__cpo6cbeginE - _ZN39_INTERNAL_4565a49d_4_k_cu_ad6b5bf9_47514cute1_E)
_ZN39_INTERNAL_4565a49d_4_k_cu_ad6b5bf9_47514cute1_E:
	.zero		1
	.type		_ZN39_INTERNAL_4565a49d_4_k_cu_ad6b5bf9_47514cuda3std3__45__cpo6cbeginE,@object
	.size		_ZN39_INTERNAL_4565a49d_4_k_cu_ad6b5bf9_47514cuda3std3__45__cpo6cbeginE,(_ZN39_INTERNAL_4565a49d_4_k_cu_ad6b5bf9_47514cuda3std3__48in_placeE - _ZN39_INTERNAL_4565a49d_4_k_cu_ad6b5bf9_47514cuda3std3__45__cpo6cbeginE)
_ZN39_INTERNAL_4565a49d_4_k_cu_ad6b5bf9_47514cuda3std3__45__cpo6cbeginE:
	.zero		1
	.type		_ZN39_INTERNAL_4565a49d_4_k_cu_ad6b5bf9_47514cuda3std3__48in_placeE,@object
	.size		_ZN39_INTERNAL_4565a49d_4_k_cu_ad6b5bf9_47514cuda3std3__48in_placeE,(_ZN39_INTERNAL_4565a49d_4_k_cu_ad6b5bf9_47514cuda3std6ranges3__45__cpo9iter_moveE - _ZN39_INTERNAL_4565a49d_4_k_cu_ad6b5bf9_47514cuda3std3__48in_placeE)
_ZN39_INTERNAL_4565a49d_4_k_cu_ad6b5bf9_47514cuda3std3__48in_placeE:
	.zero		1
	.type		_ZN39_INTERNAL_4565a49d_4_k_cu_ad6b5bf9_47514cuda3std6ranges3__45__cpo9iter_moveE,@object
	.size		_ZN39_INTERNAL_4565a49d_4_k_cu_ad6b5bf9_47514cuda3std6ranges3__45__cpo9iter_moveE,(_ZN39_INTERNAL_4565a49d_4_k_cu_ad6b5bf9_47514cuda3std3__45__cpo5beginE - _ZN39_INTERNAL_4565a49d_4_k_cu_ad6b5bf9_47514cuda3std6ranges3__45__cpo9iter_moveE)
_ZN39_INTERNAL_4565a49d_4_k_cu_ad6b5bf9_47514cuda3std6ranges3__45__cpo9iter_moveE:
	.zero		1
	.type		_ZN39_INTERNAL_4565a49d_4_k_cu_ad6b5bf9_47514cuda3std3__45__cpo5beginE,@object
	.size		_ZN39_INTERNAL_4565a49d_4_k_cu_ad6b5bf9_47514cuda3std3__45__cpo5beginE,(_ZN39_INTERNAL_4565a49d_4_k_cu_ad6b5bf9_47514cuda3std3__441_GLOBAL__N__4565a49d_4_k_cu_ad6b5bf9_47516ignoreE - _ZN39_INTERNAL_4565a49d_4_k_cu_ad6b5bf9_47514cuda3std3__45__cpo5beginE)
_ZN39_INTERNAL_4565a49d_4_k_cu_ad6b5bf9_47514cuda3std3__45__cpo5beginE:
	.zero		1
	.type		_ZN39_INTERNAL_4565a49d_4_k_cu_ad6b5bf9_47514cuda3std3__441_GLOBAL__N__4565a49d_4_k_cu_ad6b5bf9_47516ignoreE,@object
	.size		_ZN39_INTERNAL_4565a49d_4_k_cu_ad6b5bf9_47514cuda3std3__441_GLOBAL__N__4565a49d_4_k_cu_ad6b5bf9_47516ignoreE,(_ZN39_INTERNAL_4565a49d_4_k_cu_ad6b5bf9_47514cute7productE - _ZN39_INTERNAL_4565a49d_4_k_cu_ad6b5bf9_47514cuda3std3__441_GLOBAL__N__4565a49d_4_k_cu_ad6b5bf9_47516ignoreE)
_ZN39_INTERNAL_4565a49d_4_k_cu_ad6b5bf9_47514cuda3std3__441_GLOBAL__N__4565a49d_4_k_cu_ad6b5bf9_47516ignoreE:
	.zero		1
	.type		_ZN39_INTERNAL_4565a49d_4_k_cu_ad6b5bf9_47514cute7productE,@object
	.size		_ZN39_INTERNAL_4565a49d_4_k_cu_ad6b5bf9_47514cute7productE,(_ZN39_INTERNAL_4565a49d_4_k_cu_ad6b5bf9_47514cuda3std3__45__cpo3endE - _ZN39_INTERNAL_4565a49d_4_k_cu_ad6b5bf9_47514cute7productE)
_ZN39_INTERNAL_4565a49d_4_k_cu_ad6b5bf9_47514cute7productE:
	.zero		1
	.type		_ZN39_INTERNAL_4565a49d_4_k_cu_ad6b5bf9_47514cuda3std3__45__cpo3endE,@object
	.size		_ZN39_INTERNAL_4565a49d_4_k_cu_ad6b5bf9_47514cuda3std3__45__cpo3endE,(_ZN39_INTERNAL_4565a49d_4_k_cu_ad6b5bf9_47514cuda3std3__419piecewise_constructE - _ZN39_INTERNAL_4565a49d_4_k_cu_ad6b5bf9_47514cuda3std3__45__cpo3endE)
_ZN39_INTERNAL_4565a49d_4_k_cu_ad6b5bf9_47514cuda3std3__45__cpo3endE:
	.zero		1
	.type		_ZN39_INTERNAL_4565a49d_4_k_cu_ad6b5bf9_47514cuda3std3__419piecewise_constructE,@object
	.size		_ZN39_INTERNAL_4565a49d_4_k_cu_ad6b5bf9_47514cuda3std3__419piecewise_constructE,(_ZN39_INTERNAL_4565a49d_4_k_cu_ad6b5bf9_47514cuda3std3__45__cpo4cendE - _ZN39_INTERNAL_4565a49d_4_k_cu_ad6b5bf9_47514cuda3std3__419piecewise_constructE)
_ZN39_INTERNAL_4565a49d_4_k_cu_ad6b5bf9_47514cuda3std3__419piecewise_constructE:
	.zero		1
	.type		_ZN39_INTERNAL_4565a49d_4_k_cu_ad6b5bf9_47514cuda3std3__45__cpo4cendE,@object
	.size		_ZN39_INTERNAL_4565a49d_4_k_cu_ad6b5bf9_47514cuda3std3__45__cpo4cendE,(_ZN39_INTERNAL_4565a49d_4_k_cu_ad6b5bf9_47514cuda3std6ranges3__45__cpo4swapE - _ZN39_INTERNAL_4565a49d_4_k_cu_ad6b5bf9_47514cuda3std3__45__cpo4cendE)
_ZN39_INTERNAL_4565a49d_4_k_cu_ad6b5bf9_47514cuda3std3__45__cpo4cendE:
	.zero		1
	.type		_ZN39_INTERNAL_4565a49d_4_k_cu_ad6b5bf9_47514cuda3std6ranges3__45__cpo4swapE,@object
	.size		_ZN39_INTERNAL_4565a49d_4_k_cu_ad6b5bf9_47514cuda3std6ranges3__45__cpo4swapE,(.L_8 - _ZN39_INTERNAL_4565a49d_4_k_cu_ad6b5bf9_47514cuda3std6ranges3__45__cpo4swapE)
_ZN39_INTERNAL_4565a49d_4_k_cu_ad6b5bf9_47514cuda3std6ranges3__45__cpo4swapE:
	.zero		1
.L_8:


//--------------------- .nv.constant0._ZN7cutlass13device_kernelINS_4gemm6kernel13GemmUniversalIN4cute5tupleIJiiiiEEENS1_10collective13CollectiveMmaINS1_34MainloopSm90TmaGmmaWarpSpecializedILi45ENS5_IJNS4_1CILi2EEENSA_ILi1EEESC_EEENS1_35KernelTmaWarpSpecializedCooperativeEEENS5_IJNSA_ILi128EEENSA_ILi32EEENSA_ILi16EEEEEENS_10bfloat16_tENS5_IJlSC_lEEESK_SL_NS4_8TiledMMAINS4_8MMA_AtomIJNS4_4SM904GMMA27MMA_64x32x16_F32BF16BF16_SSILNSP_5MajorE0ELSR_0ELNSP_7ScaleInE1ELSS_1EEEEEENS4_6LayoutISD_NS5_IJSC_NSA_ILi0EEESW_EEEEENS5_IJNS4_10UnderscoreESZ_SZ_EEEEENS4_13SM90_TMA_LOADENS4_14ComposedLayoutINS4_7SwizzleILi1ELi4ELi3EEENS4_18smem_ptr_flag_bitsILi16EEENSV_INS5_IJNSA_ILi8EEESI_EEENS5_IJSI_SC_EEEEEEEvNS4_8identityENS4_23SM90_TMA_LOAD_MULTICASTES1C_vS1D_EENS_8epilogue10collective6detail29Sm90TmaWarpSpecializedAdapterINS1H_15DefaultEpilogueISK_SL_SL_NS1G_6thread17LinearCombinationISK_Li1EffLNS1L_9ScaleType4KindE0ELNS_15FloatRoundStyleE2ESK_EENS1_15EpilogueDefaultEEEEEvvEEEEvNT_6ParamsE --------------------------
	.section	.nv.constant0._ZN7cutlass13device_kernelINS_4gemm6kernel13GemmUniversalIN4cute5tupleIJiiiiEEENS1_10collective13CollectiveMmaINS1_34MainloopSm90TmaGmmaWarpSpecializedILi45ENS5_IJNS4_1CILi2EEENSA_ILi1EEESC_EEENS1_35KernelTmaWarpSpecializedCooperativeEEENS5_IJNSA_ILi128EEENSA_ILi32EEENSA_ILi16EEEEEENS_10bfloat16_tENS5_IJlSC_lEEESK_SL_NS4_8TiledMMAINS4_8MMA_AtomIJNS4_4SM904GMMA27MMA_64x32x16_F32BF16BF16_SSILNSP_5MajorE0ELSR_0ELNSP_7ScaleInE1ELSS_1EEEEEENS4_6LayoutISD_NS5_IJSC_NSA_ILi0EEESW_EEEEENS5_IJNS4_10UnderscoreESZ_SZ_EEEEENS4_13SM90_TMA_LOADENS4_14ComposedLayoutINS4_7SwizzleILi1ELi4ELi3EEENS4_18smem_ptr_flag_bitsILi16EEENSV_INS5_IJNSA_ILi8EEESI_EEENS5_IJSI_SC_EEEEEEEvNS4_8identityENS4_23SM90_TMA_LOAD_MULTICASTES1C_vS1D_EENS_8epilogue10collective6detail29Sm90TmaWarpSpecializedAdapterINS1H_15DefaultEpilogueISK_SL_SL_NS1G_6thread17LinearCombinationISK_Li1EffLNS1L_9ScaleType4KindE0ELNS_15FloatRoundStyleE2ESK_EENS1_15EpilogueDefaultEEEEEvvEEEEvNT_6ParamsE,"a",@progbits
	.sectionflags	@""
	.align	4
.nv.constant0._ZN7cutlass13device_kernelINS_4gemm6kernel13GemmUniversalIN4cute5tupleIJiiiiEEENS1_10collective13CollectiveMmaINS1_34MainloopSm90TmaGmmaWarpSpecializedILi45ENS5_IJNS4_1CILi2EEENSA_ILi1EEESC_EEENS1_35KernelTmaWarpSpecializedCooperativeEEENS5_IJNSA_ILi128EEENSA_ILi32EEENSA_ILi16EEEEEENS_10bfloat16_tENS5_IJlSC_lEEESK_SL_NS4_8TiledMMAINS4_8MMA_AtomIJNS4_4SM904GMMA27MMA_64x32x16_F32BF16BF16_SSILNSP_5MajorE0ELSR_0ELNSP_7ScaleInE1ELSS_1EEEEEENS4_6LayoutISD_NS5_IJSC_NSA_ILi0EEESW_EEEEENS5_IJNS4_10UnderscoreESZ_SZ_EEEEENS4_13SM90_TMA_LOADENS4_14ComposedLayoutINS4_7SwizzleILi1ELi4ELi3EEENS4_18smem_ptr_flag_bitsILi16EEENSV_INS5_IJNSA_ILi8EEESI_EEENS5_IJSI_SC_EEEEEEEvNS4_8identityENS4_23SM90_TMA_LOAD_MULTICASTES1C_vS1D_EENS_8epilogue10collective6detail29Sm90TmaWarpSpecializedAdapterINS1H_15DefaultEpilogueISK_SL_SL_NS1G_6thread17LinearCombinationISK_Li1EffLNS1L_9ScaleType4KindE0ELNS_15FloatRoundStyleE2ESK_EENS1_15EpilogueDefaultEEEEEvvEEEEvNT_6ParamsE:
	.zero		1664


//--------------------- SYMBOLS --------------------------

	.type		.nv.reservedSmem.offset0,@object
	.size		.nv.reservedSmem.offset0,0x4
	.type		__assertfail,@function
